//
// Generated by NVIDIA NVVM Compiler
//
// Compiler Build ID: CL-36424714
// Cuda compilation tools, release 13.0, V13.0.88
// Based on NVVM 20.0.0
//

.version 9.0
.target sm_100
.address_size 64

	// .globl	_Z8init_matPfjj
.extern .func  (.param .b32 func_retval0) vprintf
(
	.param .b64 vprintf_param_0,
	.param .b64 vprintf_param_1
)
;
.global .align 1 .b8 $str[45] = {105, 110, 100, 101, 120, 32, 37, 100, 32, 40, 37, 100, 41, 32, 105, 110, 99, 111, 114, 114, 101, 99, 116, 33, 32, 83, 104, 111, 117, 108, 100, 32, 98, 101, 32, 37, 100, 32, 105, 115, 32, 37, 100, 10};

.visible .entry _Z8init_matPfjj(
	.param .u64 .ptr .align 1 _Z8init_matPfjj_param_0,
	.param .u32 _Z8init_matPfjj_param_1,
	.param .u32 _Z8init_matPfjj_param_2
)
{
	.reg .pred 	%p<3>;
	.reg .b32 	%r<10>;
	.reg .b32 	%f<2>;
	.reg .b64 	%rd<5>;

	ld.param.u64 	%rd2, [_Z8init_matPfjj_param_0];
	ld.param.u32 	%r4, [_Z8init_matPfjj_param_1];
	ld.param.u32 	%r5, [_Z8init_matPfjj_param_2];
	mov.u32 	%r6, %ctaid.x;
	mov.u32 	%r7, %ntid.x;
	mov.u32 	%r8, %tid.x;
	mad.lo.s32 	%r9, %r6, %r7, %r8;
	setp.ge.u32 	%p1, %r9, %r5;
	@%p1 bra 	$L__BB0_3;
	cvta.to.global.u64 	%rd1, %rd2;
$L__BB0_2:
	cvt.rn.f32.u32 	%f1, %r9;
	mul.wide.u32 	%rd3, %r9, 4;
	add.s64 	%rd4, %rd1, %rd3;
	st.global.f32 	[%rd4], %f1;
	add.s32 	%r9, %r9, %r4;
	setp.lt.u32 	%p2, %r9, %r5;
	@%p2 bra 	$L__BB0_2;
$L__BB0_3:
	ret;

}
	// .globl	_Z9check_matPfjjjj
.visible .entry _Z9check_matPfjjjj(
	.param .u64 .ptr .align 1 _Z9check_matPfjjjj_param_0,
	.param .u32 _Z9check_matPfjjjj_param_1,
	.param .u32 _Z9check_matPfjjjj_param_2,
	.param .u32 _Z9check_matPfjjjj_param_3,
	.param .u32 _Z9check_matPfjjjj_param_4
)
{
	.local .align 16 .b8 	__local_depot1[16];
	.reg .b64 	%SP;
	.reg .b64 	%SPL;
	.reg .pred 	%p<4>;
	.reg .b32 	%r<19>;
	.reg .b32 	%f<3>;
	.reg .b64 	%rd<10>;

	mov.u64 	%SPL, __local_depot1;
	cvta.local.u64 	%SP, %SPL;
	ld.param.u64 	%rd3, [_Z9check_matPfjjjj_param_0];
	ld.param.u32 	%r5, [_Z9check_matPfjjjj_param_1];
	ld.param.u32 	%r6, [_Z9check_matPfjjjj_param_2];
	ld.param.u32 	%r7, [_Z9check_matPfjjjj_param_3];
	ld.param.u32 	%r8, [_Z9check_matPfjjjj_param_4];
	mov.u32 	%r9, %ctaid.x;
	mov.u32 	%r10, %ntid.x;
	mov.u32 	%r11, %tid.x;
	mad.lo.s32 	%r18, %r9, %r10, %r11;
	setp.ge.u32 	%p1, %r18, %r6;
	@%p1 bra 	$L__BB1_5;
	add.u64 	%rd4, %SP, 0;
	add.u64 	%rd1, %SPL, 0;
	cvta.to.global.u64 	%rd2, %rd3;
	mov.u64 	%rd7, $str;
$L__BB1_2:
	div.u32 	%r12, %r18, %r8;
	mul.lo.s32 	%r13, %r12, %r8;
	sub.s32 	%r14, %r18, %r13;
	mad.lo.s32 	%r3, %r14, %r7, %r12;
	mul.wide.u32 	%rd5, %r3, 4;
	add.s64 	%rd6, %rd2, %rd5;
	ld.global.f32 	%f1, [%rd6];
	cvt.rn.f32.u32 	%f2, %r18;
	setp.eq.f32 	%p2, %f1, %f2;
	@%p2 bra 	$L__BB1_4;
	cvt.rzi.u32.f32 	%r15, %f1;
	st.local.v4.u32 	[%rd1], {%r18, %r3, %r18, %r15};
	cvta.global.u64 	%rd8, %rd7;
	{ // callseq 0, 0
	.param .b64 param0;
	st.param.b64 	[param0], %rd8;
	.param .b64 param1;
	st.param.b64 	[param1], %rd4;
	.param .b32 retval0;
	call.uni (retval0), 
	vprintf, 
	(
	param0, 
	param1
	);
	ld.param.b32 	%r16, [retval0];
	} // callseq 0
$L__BB1_4:
	add.s32 	%r18, %r18, %r5;
	setp.lt.u32 	%p3, %r18, %r6;
	@%p3 bra 	$L__BB1_2;
$L__BB1_5:
	ret;

}
	// .globl	_Z9transposePfS_jjjj
.visible .entry _Z9transposePfS_jjjj(
	.param .u64 .ptr .align 1 _Z9transposePfS_jjjj_param_0,
	.param .u64 .ptr .align 1 _Z9transposePfS_jjjj_param_1,
	.param .u32 _Z9transposePfS_jjjj_param_2,
	.param .u32 _Z9transposePfS_jjjj_param_3,
	.param .u32 _Z9transposePfS_jjjj_param_4,
	.param .u32 _Z9transposePfS_jjjj_param_5
)
{
	.reg .pred 	%p<3>;
	.reg .b32 	%r<16>;
	.reg .b64 	%rd<10>;

	ld.param.u64 	%rd1, [_Z9transposePfS_jjjj_param_0];
	ld.param.u64 	%rd2, [_Z9transposePfS_jjjj_param_1];
	ld.param.u32 	%r4, [_Z9transposePfS_jjjj_param_2];
	ld.param.u32 	%r5, [_Z9transposePfS_jjjj_param_3];
	ld.param.u32 	%r6, [_Z9transposePfS_jjjj_param_4];
	ld.param.u32 	%r7, [_Z9transposePfS_jjjj_param_5];
	mov.u32 	%r8, %ctaid.x;
	mov.u32 	%r9, %ntid.x;
	mov.u32 	%r10, %tid.x;
	mad.lo.s32 	%r15, %r8, %r9, %r10;
	setp.ge.u32 	%p1, %r15, %r5;
	@%p1 bra 	$L__BB2_2;
$L__BB2_1:
	div.u32 	%r11, %r15, %r7;
	mul.lo.s32 	%r12, %r11, %r7;
	sub.s32 	%r13, %r15, %r12;
	mul.wide.u32 	%rd5, %r15, 4;
	add.s64 	%rd3, %rd1, %rd5;
	mul.lo.s32 	%r14, %r13, %r6;
	cvt.u64.u32 	%rd6, %r14;
	cvt.u64.u32 	%rd7, %r11;
	add.s64 	%rd8, %rd6, %rd7;
	shl.b64 	%rd9, %rd8, 2;
	add.s64 	%rd4, %rd2, %rd9;
	// begin inline asm
	{	
.reg .f32 data;
	ld.global.ca.f32 data, [%rd3];
	st.global.cg.f32 [%rd4], data;
	}
	// end inline asm
	add.s32 	%r15, %r15, %r4;
	setp.lt.u32 	%p2, %r15, %r5;
	@%p2 bra 	$L__BB2_1;
$L__BB2_2:
	ret;

}
	// .globl	_Z10transpose2PfS_jjjj
.visible .entry _Z10transpose2PfS_jjjj(
	.param .u64 .ptr .align 1 _Z10transpose2PfS_jjjj_param_0,
	.param .u64 .ptr .align 1 _Z10transpose2PfS_jjjj_param_1,
	.param .u32 _Z10transpose2PfS_jjjj_param_2,
	.param .u32 _Z10transpose2PfS_jjjj_param_3,
	.param .u32 _Z10transpose2PfS_jjjj_param_4,
	.param .u32 _Z10transpose2PfS_jjjj_param_5
)
{
	.reg .pred 	%p<3>;
	.reg .b32 	%r<16>;
	.reg .b64 	%rd<10>;

	ld.param.u64 	%rd1, [_Z10transpose2PfS_jjjj_param_0];
	ld.param.u64 	%rd2, [_Z10transpose2PfS_jjjj_param_1];
	ld.param.u32 	%r4, [_Z10transpose2PfS_jjjj_param_2];
	ld.param.u32 	%r5, [_Z10transpose2PfS_jjjj_param_3];
	ld.param.u32 	%r6, [_Z10transpose2PfS_jjjj_param_4];
	ld.param.u32 	%r7, [_Z10transpose2PfS_jjjj_param_5];
	mov.u32 	%r8, %ctaid.x;
	mov.u32 	%r9, %ntid.x;
	mov.u32 	%r10, %tid.x;
	mad.lo.s32 	%r15, %r8, %r9, %r10;
	setp.ge.u32 	%p1, %r15, %r5;
	@%p1 bra 	$L__BB3_2;
$L__BB3_1:
	div.u32 	%r11, %r15, %r7;
	mul.lo.s32 	%r12, %r11, %r7;
	sub.s32 	%r13, %r15, %r12;
	mul.wide.u32 	%rd5, %r15, 4;
	add.s64 	%rd4, %rd2, %rd5;
	mul.lo.s32 	%r14, %r13, %r6;
	cvt.u64.u32 	%rd6, %r14;
	cvt.u64.u32 	%rd7, %r11;
	add.s64 	%rd8, %rd6, %rd7;
	shl.b64 	%rd9, %rd8, 2;
	add.s64 	%rd3, %rd1, %rd9;
	// begin inline asm
	{	
.reg .f32 data;
	ld.global.ca.f32 data, [%rd3];
	st.global.cg.f32 [%rd4], data;
	}
	// end inline asm
	add.s32 	%r15, %r15, %r4;
	setp.lt.u32 	%p2, %r15, %r5;
	@%p2 bra 	$L__BB3_1;
$L__BB3_2:
	ret;

}
	// .globl	_Z16transpose_blocksPfS_jjjj
.visible .entry _Z16transpose_blocksPfS_jjjj(
	.param .u64 .ptr .align 1 _Z16transpose_blocksPfS_jjjj_param_0,
	.param .u64 .ptr .align 1 _Z16transpose_blocksPfS_jjjj_param_1,
	.param .u32 _Z16transpose_blocksPfS_jjjj_param_2,
	.param .u32 _Z16transpose_blocksPfS_jjjj_param_3,
	.param .u32 _Z16transpose_blocksPfS_jjjj_param_4,
	.param .u32 _Z16transpose_blocksPfS_jjjj_param_5
)
{
	.reg .pred 	%p<7>;
	.reg .b32 	%r<24>;
	.reg .b64 	%rd<13>;

	ld.param.u64 	%rd3, [_Z16transpose_blocksPfS_jjjj_param_0];
	ld.param.u64 	%rd4, [_Z16transpose_blocksPfS_jjjj_param_1];
	ld.param.u32 	%r9, [_Z16transpose_blocksPfS_jjjj_param_2];
	ld.param.u32 	%r10, [_Z16transpose_blocksPfS_jjjj_param_3];
	ld.param.u32 	%r11, [_Z16transpose_blocksPfS_jjjj_param_4];
	ld.param.u32 	%r12, [_Z16transpose_blocksPfS_jjjj_param_5];
	mov.u32 	%r13, %ctaid.x;
	mov.u32 	%r14, %ntid.x;
	mov.u32 	%r15, %tid.x;
	mad.lo.s32 	%r21, %r13, %r14, %r15;
	setp.ge.u32 	%p1, %r21, %r10;
	@%p1 bra 	$L__BB4_5;
$L__BB4_1:
	div.u32 	%r16, %r21, %r11;
	shl.b32 	%r23, %r16, 3;
	setp.ge.u32 	%p2, %r23, %r12;
	@%p2 bra 	$L__BB4_4;
	rem.u32 	%r18, %r21, %r11;
	mul.lo.s32 	%r19, %r18, %r12;
	cvt.u64.u32 	%rd1, %r19;
	cvt.u64.u32 	%rd2, %r18;
	mov.b32 	%r22, 0;
$L__BB4_3:
	cvt.u64.u32 	%rd7, %r23;
	add.s64 	%rd8, %rd7, %rd1;
	shl.b64 	%rd9, %rd8, 2;
	add.s64 	%rd5, %rd3, %rd9;
	mul.lo.s32 	%r20, %r23, %r11;
	cvt.u64.u32 	%rd10, %r20;
	add.s64 	%rd11, %rd10, %rd2;
	shl.b64 	%rd12, %rd11, 2;
	add.s64 	%rd6, %rd4, %rd12;
	// begin inline asm
	{	
.reg .f32 data;
	ld.global.ca.f32 data, [%rd5];
	st.global.cg.f32 [%rd6], data;
	}
	// end inline asm
	add.s32 	%r6, %r22, 1;
	add.s32 	%r23, %r23, 1;
	setp.lt.u32 	%p3, %r22, 7;
	setp.lt.u32 	%p4, %r23, %r12;
	and.pred  	%p5, %p3, %p4;
	mov.u32 	%r22, %r6;
	@%p5 bra 	$L__BB4_3;
$L__BB4_4:
	add.s32 	%r21, %r21, %r9;
	setp.lt.u32 	%p6, %r21, %r10;
	@%p6 bra 	$L__BB4_1;
$L__BB4_5:
	ret;

}
	// .globl	_Z8transferPfS_jjjj
.visible .entry _Z8transferPfS_jjjj(
	.param .u64 .ptr .align 1 _Z8transferPfS_jjjj_param_0,
	.param .u64 .ptr .align 1 _Z8transferPfS_jjjj_param_1,
	.param .u32 _Z8transferPfS_jjjj_param_2,
	.param .u32 _Z8transferPfS_jjjj_param_3,
	.param .u32 _Z8transferPfS_jjjj_param_4,
	.param .u32 _Z8transferPfS_jjjj_param_5
)
{
	.reg .pred 	%p<3>;
	.reg .b32 	%r<10>;
	.reg .b64 	%rd<6>;

	ld.param.u64 	%rd1, [_Z8transferPfS_jjjj_param_0];
	ld.param.u64 	%rd2, [_Z8transferPfS_jjjj_param_1];
	ld.param.u32 	%r4, [_Z8transferPfS_jjjj_param_2];
	ld.param.u32 	%r5, [_Z8transferPfS_jjjj_param_3];
	mov.u32 	%r6, %ctaid.x;
	mov.u32 	%r7, %ntid.x;
	mov.u32 	%r8, %tid.x;
	mad.lo.s32 	%r9, %r6, %r7, %r8;
	setp.ge.u32 	%p1, %r9, %r5;
	@%p1 bra 	$L__BB5_2;
$L__BB5_1:
	mul.wide.u32 	%rd5, %r9, 4;
	add.s64 	%rd4, %rd2, %rd5;
	add.s64 	%rd3, %rd1, %rd5;
	// begin inline asm
	{	
.reg .f32 data;
	ld.global.ca.f32 data, [%rd3];
	st.global.cg.f32 [%rd4], data;
	}
	// end inline asm
	add.s32 	%r9, %r9, %r4;
	setp.lt.u32 	%p2, %r9, %r5;
	@%p2 bra 	$L__BB5_1;
$L__BB5_2:
	ret;

}


// ===== COMPILED SASS (sm_100) =====

	.target	sm_100

	.elftype	@"ET_EXEC"


//--------------------- .note.nv.tkinfo           --------------------------
	.section	.note.nv.tkinfo,"",@"SHT_NOTE"
	.sectionflags	@"SHF_NOTE_NV_TKINFO"
	.tkinfo
        /*0018*/ 	.word	0x00000002
        /*0030*/ 	.string	""
        /*0030*/ 	.string	"ptxas"
        /*0030*/ 	.string	"Cuda compilation tools, release 13.0, V13.0.88"
        /*0030*/ 	.string	"Build cuda_13.0.r13.0/compiler.36424714_0"
        /*0030*/ 	.string	"-arch sm_100 -m 64 "



//--------------------- .note.nv.cuinfo           --------------------------
	.section	.note.nv.cuinfo,"",@"SHT_NOTE"
	.sectionflags	@"SHF_NOTE_NV_CUINFO"
        /*0018*/ 	.short	0x0002
        /*001a*/ 	.short	0x0064
        /*001c*/ 	.short	0x0082
	.zero		2


//--------------------- .nv.info                  --------------------------
	.section	.nv.info,"",@"SHT_CUDA_INFO"
	.align	4


	//----- nvinfo : EIATTR_REGCOUNT
	.align		4
        /*0000*/ 	.byte	0x04, 0x2f
        /*0002*/ 	.short	(.L_2 - .L_1)
	.align		4
.L_1:
        /*0004*/ 	.word	index@(_Z8init_matPfjj)
        /*0008*/ 	.word	0x0000000a


	//----- nvinfo : EIATTR_FRAME_SIZE
	.align		4
.L_2:
        /*000c*/ 	.byte	0x04, 0x11
        /*000e*/ 	.short	(.L_4 - .L_3)
	.align		4
.L_3:
        /*0010*/ 	.word	index@(_Z8init_matPfjj)
        /*0014*/ 	.word	0x00000000


	//----- nvinfo : EIATTR_REGCOUNT
	.align		4
.L_4:
        /*0018*/ 	.byte	0x04, 0x2f
        /*001a*/ 	.short	(.L_6 - .L_5)
	.align		4
.L_5:
        /*001c*/ 	.word	index@(_Z9check_matPfjjjj)
        /*0020*/ 	.word	0x0000001b


	//----- nvinfo : EIATTR_FRAME_SIZE
	.align		4
.L_6:
        /*0024*/ 	.byte	0x04, 0x11
        /*0026*/ 	.short	(.L_8 - .L_7)
	.align		4
.L_7:
        /*0028*/ 	.word	index@(_Z9check_matPfjjjj)
        /*002c*/ 	.word	0x00000010


	//----- nvinfo : EIATTR_REGCOUNT
	.align		4
.L_8:
        /*0030*/ 	.byte	0x04, 0x2f
        /*0032*/ 	.short	(.L_10 - .L_9)
	.align		4
.L_9:
        /*0034*/ 	.word	index@(_Z9transposePfS_jjjj)
        /*0038*/ 	.word	0x00000010


	//----- nvinfo : EIATTR_FRAME_SIZE
	.align		4
.L_10:
        /*003c*/ 	.byte	0x04, 0x11
        /*003e*/ 	.short	(.L_12 - .L_11)
	.align		4
.L_11:
        /*0040*/ 	.word	index@(_Z9transposePfS_jjjj)
        /*0044*/ 	.word	0x00000000


	//----- nvinfo : EIATTR_REGCOUNT
	.align		4
.L_12:
        /*0048*/ 	.byte	0x04, 0x2f
        /*004a*/ 	.short	(.L_14 - .L_13)
	.align		4
.L_13:
        /*004c*/ 	.word	index@(_Z10transpose2PfS_jjjj)
        /*0050*/ 	.word	0x0000000e


	//----- nvinfo : EIATTR_FRAME_SIZE
	.align		4
.L_14:
        /*0054*/ 	.byte	0x04, 0x11
        /*0056*/ 	.short	(.L_16 - .L_15)
	.align		4
.L_15:
        /*0058*/ 	.word	index@(_Z10transpose2PfS_jjjj)
        /*005c*/ 	.word	0x00000000


	//----- nvinfo : EIATTR_REGCOUNT
	.align		4
.L_16:
        /*0060*/ 	.byte	0x04, 0x2f
        /*0062*/ 	.short	(.L_18 - .L_17)
	.align		4
.L_17:
        /*0064*/ 	.word	index@(_Z16transpose_blocksPfS_jjjj)
        /*0068*/ 	.word	0x0000000f


	//----- nvinfo : EIATTR_FRAME_SIZE
	.align		4
.L_18:
        /*006c*/ 	.byte	0x04, 0x11
        /*006e*/ 	.short	(.L_20 - .L_19)
	.align		4
.L_19:
        /*0070*/ 	.word	index@(_Z16transpose_blocksPfS_jjjj)
        /*0074*/ 	.word	0x00000000


	//----- nvinfo : EIATTR_REGCOUNT
	.align		4
.L_20:
        /*0078*/ 	.byte	0x04, 0x2f
        /*007a*/ 	.short	(.L_22 - .L_21)
	.align		4
.L_21:
        /*007c*/ 	.word	index@(_Z8transferPfS_jjjj)
        /*0080*/ 	.word	0x0000000e


	//----- nvinfo : EIATTR_FRAME_SIZE
	.align		4
.L_22:
        /*0084*/ 	.byte	0x04, 0x11
        /*0086*/ 	.short	(.L_24 - .L_23)
	.align		4
.L_23:
        /*0088*/ 	.word	index@(_Z8transferPfS_jjjj)
        /*008c*/ 	.word	0x00000000


	//----- nvinfo : EIATTR_MIN_STACK_SIZE
	.align		4
.L_24:
        /*0090*/ 	.byte	0x04, 0x12
        /*0092*/ 	.short	(.L_26 - .L_25)
	.align		4
.L_25:
        /*0094*/ 	.word	index@(_Z8transferPfS_jjjj)
        /*0098*/ 	.word	0x00000000


	//----- nvinfo : EIATTR_MIN_STACK_SIZE
	.align		4
.L_26:
        /*009c*/ 	.byte	0x04, 0x12
        /*009e*/ 	.short	(.L_28 - .L_27)
	.align		4
.L_27:
        /*00a0*/ 	.word	index@(_Z16transpose_blocksPfS_jjjj)
        /*00a4*/ 	.word	0x00000000


	//----- nvinfo : EIATTR_MIN_STACK_SIZE
	.align		4
.L_28:
        /*00a8*/ 	.byte	0x04, 0x12
        /*00aa*/ 	.short	(.L_30 - .L_29)
	.align		4
.L_29:
        /*00ac*/ 	.word	index@(_Z10transpose2PfS_jjjj)
        /*00b0*/ 	.word	0x00000000


	//----- nvinfo : EIATTR_MIN_STACK_SIZE
	.align		4
.L_30:
        /*00b4*/ 	.byte	0x04, 0x12
        /*00b6*/ 	.short	(.L_32 - .L_31)
	.align		4
.L_31:
        /*00b8*/ 	.word	index@(_Z9transposePfS_jjjj)
        /*00bc*/ 	.word	0x00000000


	//----- nvinfo : EIATTR_MIN_STACK_SIZE
	.align		4
.L_32:
        /*00c0*/ 	.byte	0x04, 0x12
        /*00c2*/ 	.short	(.L_34 - .L_33)
	.align		4
.L_33:
        /*00c4*/ 	.word	index@(_Z9check_matPfjjjj)
        /*00c8*/ 	.word	0x00000010


	//----- nvinfo : EIATTR_MIN_STACK_SIZE
	.align		4
.L_34:
        /*00cc*/ 	.byte	0x04, 0x12
        /*00ce*/ 	.short	(.L_36 - .L_35)
	.align		4
.L_35:
        /*00d0*/ 	.word	index@(_Z8init_matPfjj)
        /*00d4*/ 	.word	0x00000000
.L_36:


//--------------------- .nv.compat                --------------------------
	.section	.nv.compat,"",@"SHT_CUDA_COMPAT_INFO"
	.align	4
        /*0000*/ 	.byte	0x02, 0x09, 0x00, 0x00, 0x02, 0x02, 0x01, 0x00, 0x02, 0x05, 0x05, 0x00, 0x03, 0x07, 0x01, 0x01
        /*0010*/ 	.byte	0x02, 0x03, 0x00, 0x00, 0x02, 0x06, 0x01, 0x00, 0x04, 0x0b, 0x08, 0x00, 0x09, 0x00, 0x00, 0x00
        /*0020*/ 	.byte	0x00, 0x00, 0x00, 0x00


//--------------------- .nv.info._Z8transferPfS_jjjj --------------------------
	.section	.nv.info._Z8transferPfS_jjjj,"",@"SHT_CUDA_INFO"
	.sectionflags	@""
	.align	4


	//----- nvinfo : EIATTR_CUDA_API_VERSION
	.align		4
        /*0000*/ 	.byte	0x04, 0x37
        /*0002*/ 	.short	(.L_38 - .L_37)
.L_37:
        /*0004*/ 	.word	0x00000082


	//----- nvinfo : EIATTR_KPARAM_INFO
	.align		4
.L_38:
        /*0008*/ 	.byte	0x04, 0x17
        /*000a*/ 	.short	(.L_40 - .L_39)
.L_39:
        /*000c*/ 	.word	0x00000000
        /*0010*/ 	.short	0x0005
        /*0012*/ 	.short	0x001c
        /*0014*/ 	.byte	0x00, 0xf0, 0x11, 0x00


	//----- nvinfo : EIATTR_KPARAM_INFO
	.align		4
.L_40:
        /*0018*/ 	.byte	0x04, 0x17
        /*001a*/ 	.short	(.L_42 - .L_41)
.L_41:
        /*001c*/ 	.word	0x00000000
        /*0020*/ 	.short	0x0004
        /*0022*/ 	.short	0x0018
        /*0024*/ 	.byte	0x00, 0xf0, 0x11, 0x00


	//----- nvinfo : EIATTR_KPARAM_INFO
	.align		4
.L_42:
        /*0028*/ 	.byte	0x04, 0x17
        /*002a*/ 	.short	(.L_44 - .L_43)
.L_43:
        /*002c*/ 	.word	0x00000000
        /*0030*/ 	.short	0x0003
        /*0032*/ 	.short	0x0014
        /*0034*/ 	.byte	0x00, 0xf0, 0x11, 0x00


	//----- nvinfo : EIATTR_KPARAM_INFO
	.align		4
.L_44:
        /*0038*/ 	.byte	0x04, 0x17
        /*003a*/ 	.short	(.L_46 - .L_45)
.L_45:
        /*003c*/ 	.word	0x00000000
        /*0040*/ 	.short	0x0002
        /*0042*/ 	.short	0x0010
        /*0044*/ 	.byte	0x00, 0xf0, 0x11, 0x00


	//----- nvinfo : EIATTR_KPARAM_INFO
	.align		4
.L_46:
        /*0048*/ 	.byte	0x04, 0x17
        /*004a*/ 	.short	(.L_48 - .L_47)
.L_47:
        /*004c*/ 	.word	0x00000000
        /*0050*/ 	.short	0x0001
        /*0052*/ 	.short	0x0008
        /*0054*/ 	.byte	0x00, 0xf5, 0x21, 0x00


	//----- nvinfo : EIATTR_KPARAM_INFO
	.align		4
.L_48:
        /*0058*/ 	.byte	0x04, 0x17
        /*005a*/ 	.short	(.L_50 - .L_49)
.L_49:
        /*005c*/ 	.word	0x00000000
        /*0060*/ 	.short	0x0000
        /*0062*/ 	.short	0x0000
        /*0064*/ 	.byte	0x00, 0xf5, 0x21, 0x00


	//----- nvinfo : EIATTR_SPARSE_MMA_MASK
	.align		4
.L_50:
        /*0068*/ 	.byte	0x03, 0x50
        /*006a*/ 	.short	0x0000


	//----- nvinfo : EIATTR_MAXREG_COUNT
	.align		4
        /*006c*/ 	.byte	0x03, 0x1b
        /*006e*/ 	.short	0x00ff


	//----- nvinfo : EIATTR_MERCURY_ISA_VERSION
	.align		4
        /*0070*/ 	.byte	0x03, 0x5f
        /*0072*/ 	.short	0x0101


	//----- nvinfo : EIATTR_VRC_CTA_INIT_COUNT
	.align		4
        /*0074*/ 	.byte	0x02, 0x4a
	.zero		1
	.zero		1


	//----- nvinfo : EIATTR_EXIT_INSTR_OFFSETS
	.align		4
        /*0078*/ 	.byte	0x04, 0x1c
        /*007a*/ 	.short	(.L_52 - .L_51)


	//   ....[0]....
.L_51:
        /*007c*/ 	.word	0x00000080


	//   ....[1]....
        /*0080*/ 	.word	0x00000150


	//----- nvinfo : EIATTR_CRS_STACK_SIZE
	.align		4
.L_52:
        /*0084*/ 	.byte	0x04, 0x1e
        /*0086*/ 	.short	(.L_54 - .L_53)
.L_53:
        /*0088*/ 	.word	0x00000000


	//----- nvinfo : EIATTR_CBANK_PARAM_SIZE
	.align		4
.L_54:
        /*008c*/ 	.byte	0x03, 0x19
        /*008e*/ 	.short	0x0020


	//----- nvinfo : EIATTR_PARAM_CBANK
	.align		4
        /*0090*/ 	.byte	0x04, 0x0a
        /*0092*/ 	.short	(.L_56 - .L_55)
	.align		4
.L_55:
        /*0094*/ 	.word	index@(.nv.constant0._Z8transferPfS_jjjj)
        /*0098*/ 	.short	0x0380
        /*009a*/ 	.short	0x0020


	//----- nvinfo : EIATTR_SW_WAR
	.align		4
.L_56:
        /*009c*/ 	.byte	0x04, 0x36
        /*009e*/ 	.short	(.L_58 - .L_57)
.L_57:
        /*00a0*/ 	.word	0x00000008
.L_58:


//--------------------- .nv.info._Z16transpose_blocksPfS_jjjj --------------------------
	.section	.nv.info._Z16transpose_blocksPfS_jjjj,"",@"SHT_CUDA_INFO"
	.sectionflags	@""
	.align	4


	//----- nvinfo : EIATTR_CUDA_API_VERSION
	.align		4
        /*0000*/ 	.byte	0x04, 0x37
        /*0002*/ 	.short	(.L_60 - .L_59)
.L_59:
        /*0004*/ 	.word	0x00000082


	//----- nvinfo : EIATTR_KPARAM_INFO
	.align		4
.L_60:
        /*0008*/ 	.byte	0x04, 0x17
        /*000a*/ 	.short	(.L_62 - .L_61)
.L_61:
        /*000c*/ 	.word	0x00000000
        /*0010*/ 	.short	0x0005
        /*0012*/ 	.short	0x001c
        /*0014*/ 	.byte	0x00, 0xf0, 0x11, 0x00


	//----- nvinfo : EIATTR_KPARAM_INFO
	.align		4
.L_62:
        /*0018*/ 	.byte	0x04, 0x17
        /*001a*/ 	.short	(.L_64 - .L_63)
.L_63:
        /*001c*/ 	.word	0x00000000
        /*0020*/ 	.short	0x0004
        /*0022*/ 	.short	0x0018
        /*0024*/ 	.byte	0x00, 0xf0, 0x11, 0x00


	//----- nvinfo : EIATTR_KPARAM_INFO
	.align		4
.L_64:
        /*0028*/ 	.byte	0x04, 0x17
        /*002a*/ 	.short	(.L_66 - .L_65)
.L_65:
        /*002c*/ 	.word	0x00000000
        /*0030*/ 	.short	0x0003
        /*0032*/ 	.short	0x0014
        /*0034*/ 	.byte	0x00, 0xf0, 0x11, 0x00


	//----- nvinfo : EIATTR_KPARAM_INFO
	.align		4
.L_66:
        /*0038*/ 	.byte	0x04, 0x17
        /*003a*/ 	.short	(.L_68 - .L_67)
.L_67:
        /*003c*/ 	.word	0x00000000
        /*0040*/ 	.short	0x0002
        /*0042*/ 	.short	0x0010
        /*0044*/ 	.byte	0x00, 0xf0, 0x11, 0x00


	//----- nvinfo : EIATTR_KPARAM_INFO
	.align		4
.L_68:
        /*0048*/ 	.byte	0x04, 0x17
        /*004a*/ 	.short	(.L_70 - .L_69)
.L_69:
        /*004c*/ 	.word	0x00000000
        /*0050*/ 	.short	0x0001
        /*0052*/ 	.short	0x0008
        /*0054*/ 	.byte	0x00, 0xf5, 0x21, 0x00


	//----- nvinfo : EIATTR_KPARAM_INFO
	.align		4
.L_70:
        /*0058*/ 	.byte	0x04, 0x17
        /*005a*/ 	.short	(.L_72 - .L_71)
.L_71:
        /*005c*/ 	.word	0x00000000
        /*0060*/ 	.short	0x0000
        /*0062*/ 	.short	0x0000
        /*0064*/ 	.byte	0x00, 0xf5, 0x21, 0x00


	//----- nvinfo : EIATTR_SPARSE_MMA_MASK
	.align		4
.L_72:
        /*0068*/ 	.byte	0x03, 0x50
        /*006a*/ 	.short	0x0000


	//----- nvinfo : EIATTR_MAXREG_COUNT
	.align		4
        /*006c*/ 	.byte	0x03, 0x1b
        /*006e*/ 	.short	0x00ff


	//----- nvinfo : EIATTR_MERCURY_ISA_VERSION
	.align		4
        /*0070*/ 	.byte	0x03, 0x5f
        /*0072*/ 	.short	0x0101


	//----- nvinfo : EIATTR_VRC_CTA_INIT_COUNT
	.align		4
        /*0074*/ 	.byte	0x02, 0x4a
	.zero		1
	.zero		1


	//----- nvinfo : EIATTR_EXIT_INSTR_OFFSETS
	.align		4
        /*0078*/ 	.byte	0x04, 0x1c
        /*007a*/ 	.short	(.L_74 - .L_73)


	//   ....[0]....
.L_73:
        /*007c*/ 	.word	0x00000070


	//   ....[1]....
        /*0080*/ 	.word	0x000003b0


	//----- nvinfo : EIATTR_CRS_STACK_SIZE
	.align		4
.L_74:
        /*0084*/ 	.byte	0x04, 0x1e
        /*0086*/ 	.short	(.L_76 - .L_75)
.L_75:
        /*0088*/ 	.word	0x00000000


	//----- nvinfo : EIATTR_CBANK_PARAM_SIZE
	.align		4
.L_76:
        /*008c*/ 	.byte	0x03, 0x19
        /*008e*/ 	.short	0x0020


	//----- nvinfo : EIATTR_PARAM_CBANK
	.align		4
        /*0090*/ 	.byte	0x04, 0x0a
        /*0092*/ 	.short	(.L_78 - .L_77)
	.align		4
.L_77:
        /*0094*/ 	.word	index@(.nv.constant0._Z16transpose_blocksPfS_jjjj)
        /*0098*/ 	.short	0x0380
        /*009a*/ 	.short	0x0020


	//----- nvinfo : EIATTR_SW_WAR
	.align		4
.L_78:
        /*009c*/ 	.byte	0x04, 0x36
        /*009e*/ 	.short	(.L_80 - .L_79)
.L_79:
        /*00a0*/ 	.word	0x00000008
.L_80:


//--------------------- .nv.info._Z10transpose2PfS_jjjj --------------------------
	.section	.nv.info._Z10transpose2PfS_jjjj,"",@"SHT_CUDA_INFO"
	.sectionflags	@""
	.align	4


	//----- nvinfo : EIATTR_CUDA_API_VERSION
	.align		4
        /*0000*/ 	.byte	0x04, 0x37
        /*0002*/ 	.short	(.L_82 - .L_81)
.L_81:
        /*0004*/ 	.word	0x00000082


	//----- nvinfo : EIATTR_KPARAM_INFO
	.align		4
.L_82:
        /*0008*/ 	.byte	0x04, 0x17
        /*000a*/ 	.short	(.L_84 - .L_83)
.L_83:
        /*000c*/ 	.word	0x00000000
        /*0010*/ 	.short	0x0005
        /*0012*/ 	.short	0x001c
        /*0014*/ 	.byte	0x00, 0xf0, 0x11, 0x00


	//----- nvinfo : EIATTR_KPARAM_INFO
	.align		4
.L_84:
        /*0018*/ 	.byte	0x04, 0x17
        /*001a*/ 	.short	(.L_86 - .L_85)
.L_85:
        /*001c*/ 	.word	0x00000000
        /*0020*/ 	.short	0x0004
        /*0022*/ 	.short	0x0018
        /*0024*/ 	.byte	0x00, 0xf0, 0x11, 0x00


	//----- nvinfo : EIATTR_KPARAM_INFO
	.align		4
.L_86:
        /*0028*/ 	.byte	0x04, 0x17
        /*002a*/ 	.short	(.L_88 - .L_87)
.L_87:
        /*002c*/ 	.word	0x00000000
        /*0030*/ 	.short	0x0003
        /*0032*/ 	.short	0x0014
        /*0034*/ 	.byte	0x00, 0xf0, 0x11, 0x00


	//----- nvinfo : EIATTR_KPARAM_INFO
	.align		4
.L_88:
        /*0038*/ 	.byte	0x04, 0x17
        /*003a*/ 	.short	(.L_90 - .L_89)
.L_89:
        /*003c*/ 	.word	0x00000000
        /*0040*/ 	.short	0x0002
        /*0042*/ 	.short	0x0010
        /*0044*/ 	.byte	0x00, 0xf0, 0x11, 0x00


	//----- nvinfo : EIATTR_KPARAM_INFO
	.align		4
.L_90:
        /*0048*/ 	.byte	0x04, 0x17
        /*004a*/ 	.short	(.L_92 - .L_91)
.L_91:
        /*004c*/ 	.word	0x00000000
        /*0050*/ 	.short	0x0001
        /*0052*/ 	.short	0x0008
        /*0054*/ 	.byte	0x00, 0xf5, 0x21, 0x00


	//----- nvinfo : EIATTR_KPARAM_INFO
	.align		4
.L_92:
        /*0058*/ 	.byte	0x04, 0x17
        /*005a*/ 	.short	(.L_94 - .L_93)
.L_93:
        /*005c*/ 	.word	0x00000000
        /*0060*/ 	.short	0x0000
        /*0062*/ 	.short	0x0000
        /*0064*/ 	.byte	0x00, 0xf5, 0x21, 0x00


	//----- nvinfo : EIATTR_SPARSE_MMA_MASK
	.align		4
.L_94:
        /*0068*/ 	.byte	0x03, 0x50
        /*006a*/ 	.short	0x0000


	//----- nvinfo : EIATTR_MAXREG_COUNT
	.align		4
        /*006c*/ 	.byte	0x03, 0x1b
        /*006e*/ 	.short	0x00ff


	//----- nvinfo : EIATTR_MERCURY_ISA_VERSION
	.align		4
        /*0070*/ 	.byte	0x03, 0x5f
        /*0072*/ 	.short	0x0101


	//----- nvinfo : EIATTR_VRC_CTA_INIT_COUNT
	.align		4
        /*0074*/ 	.byte	0x02, 0x4a
	.zero		1
	.zero		1


	//----- nvinfo : EIATTR_EXIT_INSTR_OFFSETS
	.align		4
        /*0078*/ 	.byte	0x04, 0x1c
        /*007a*/ 	.short	(.L_96 - .L_95)


	//   ....[0]....
.L_95:
        /*007c*/ 	.word	0x00000070


	//   ....[1]....
        /*0080*/ 	.word	0x000002e0


	//----- nvinfo : EIATTR_CRS_STACK_SIZE
	.align		4
.L_96:
        /*0084*/ 	.byte	0x04, 0x1e
        /*0086*/ 	.short	(.L_98 - .L_97)
.L_97:
        /*0088*/ 	.word	0x00000000


	//----- nvinfo : EIATTR_CBANK_PARAM_SIZE
	.align		4
.L_98:
        /*008c*/ 	.byte	0x03, 0x19
        /*008e*/ 	.short	0x0020


	//----- nvinfo : EIATTR_PARAM_CBANK
	.align		4
        /*0090*/ 	.byte	0x04, 0x0a
        /*0092*/ 	.short	(.L_100 - .L_99)
	.align		4
.L_99:
        /*0094*/ 	.word	index@(.nv.constant0._Z10transpose2PfS_jjjj)
        /*0098*/ 	.short	0x0380
        /*009a*/ 	.short	0x0020


	//----- nvinfo : EIATTR_SW_WAR
	.align		4
.L_100:
        /*009c*/ 	.byte	0x04, 0x36
        /*009e*/ 	.short	(.L_102 - .L_101)
.L_101:
        /*00a0*/ 	.word	0x00000008
.L_102:


//--------------------- .nv.info._Z9transposePfS_jjjj --------------------------
	.section	.nv.info._Z9transposePfS_jjjj,"",@"SHT_CUDA_INFO"
	.sectionflags	@""
	.align	4


	//----- nvinfo : EIATTR_CUDA_API_VERSION
	.align		4
        /*0000*/ 	.byte	0x04, 0x37
        /*0002*/ 	.short	(.L_104 - .L_103)
.L_103:
        /*0004*/ 	.word	0x00000082


	//----- nvinfo : EIATTR_KPARAM_INFO
	.align		4
.L_104:
        /*0008*/ 	.byte	0x04, 0x17
        /*000a*/ 	.short	(.L_106 - .L_105)
.L_105:
        /*000c*/ 	.word	0x00000000
        /*0010*/ 	.short	0x0005
        /*0012*/ 	.short	0x001c
        /*0014*/ 	.byte	0x00, 0xf0, 0x11, 0x00


	//----- nvinfo : EIATTR_KPARAM_INFO
	.align		4
.L_106:
        /*0018*/ 	.byte	0x04, 0x17
        /*001a*/ 	.short	(.L_108 - .L_107)
.L_107:
        /*001c*/ 	.word	0x00000000
        /*0020*/ 	.short	0x0004
        /*0022*/ 	.short	0x0018
        /*0024*/ 	.byte	0x00, 0xf0, 0x11, 0x00


	//----- nvinfo : EIATTR_KPARAM_INFO
	.align		4
.L_108:
        /*0028*/ 	.byte	0x04, 0x17
        /*002a*/ 	.short	(.L_110 - .L_109)
.L_109:
        /*002c*/ 	.word	0x00000000
        /*0030*/ 	.short	0x0003
        /*0032*/ 	.short	0x0014
        /*0034*/ 	.byte	0x00, 0xf0, 0x11, 0x00


	//----- nvinfo : EIATTR_KPARAM_INFO
	.align		4
.L_110:
        /*0038*/ 	.byte	0x04, 0x17
        /*003a*/ 	.short	(.L_112 - .L_111)
.L_111:
        /*003c*/ 	.word	0x00000000
        /*0040*/ 	.short	0x0002
        /*0042*/ 	.short	0x0010
        /*0044*/ 	.byte	0x00, 0xf0, 0x11, 0x00


	//----- nvinfo : EIATTR_KPARAM_INFO
	.align		4
.L_112:
        /*0048*/ 	.byte	0x04, 0x17
        /*004a*/ 	.short	(.L_114 - .L_113)
.L_113:
        /*004c*/ 	.word	0x00000000
        /*0050*/ 	.short	0x0001
        /*0052*/ 	.short	0x0008
        /*0054*/ 	.byte	0x00, 0xf5, 0x21, 0x00


	//----- nvinfo : EIATTR_KPARAM_INFO
	.align		4
.L_114:
        /*0058*/ 	.byte	0x04, 0x17
        /*005a*/ 	.short	(.L_116 - .L_115)
.L_115:
        /*005c*/ 	.word	0x00000000
        /*0060*/ 	.short	0x0000
        /*0062*/ 	.short	0x0000
        /*0064*/ 	.byte	0x00, 0xf5, 0x21, 0x00


	//----- nvinfo : EIATTR_SPARSE_MMA_MASK
	.align		4
.L_116:
        /*0068*/ 	.byte	0x03, 0x50
        /*006a*/ 	.short	0x0000


	//----- nvinfo : EIATTR_MAXREG_COUNT
	.align		4
        /*006c*/ 	.byte	0x03, 0x1b
        /*006e*/ 	.short	0x00ff


	//----- nvinfo : EIATTR_MERCURY_ISA_VERSION
	.align		4
        /*0070*/ 	.byte	0x03, 0x5f
        /*0072*/ 	.short	0x0101


	//----- nvinfo : EIATTR_VRC_CTA_INIT_COUNT
	.align		4
        /*0074*/ 	.byte	0x02, 0x4a
	.zero		1
	.zero		1


	//----- nvinfo : EIATTR_EXIT_INSTR_OFFSETS
	.align		4
        /*0078*/ 	.byte	0x04, 0x1c
        /*007a*/ 	.short	(.L_118 - .L_117)


	//   ....[0]....
.L_117:
        /*007c*/ 	.word	0x00000070


	//   ....[1]....
        /*0080*/ 	.word	0x000002e0


	//----- nvinfo : EIATTR_CRS_STACK_SIZE
	.align		4
.L_118:
        /*0084*/ 	.byte	0x04, 0x1e
        /*0086*/ 	.short	(.L_120 - .L_119)
.L_119:
        /*0088*/ 	.word	0x00000000


	//----- nvinfo : EIATTR_CBANK_PARAM_SIZE
	.align		4
.L_120:
        /*008c*/ 	.byte	0x03, 0x19
        /*008e*/ 	.short	0x0020


	//----- nvinfo : EIATTR_PARAM_CBANK
	.align		4
        /*0090*/ 	.byte	0x04, 0x0a
        /*0092*/ 	.short	(.L_122 - .L_121)
	.align		4
.L_121:
        /*0094*/ 	.word	index@(.nv.constant0._Z9transposePfS_jjjj)
        /*0098*/ 	.short	0x0380
        /*009a*/ 	.short	0x0020


	//----- nvinfo : EIATTR_SW_WAR
	.align		4
.L_122:
        /*009c*/ 	.byte	0x04, 0x36
        /*009e*/ 	.short	(.L_124 - .L_123)
.L_123:
        /*00a0*/ 	.word	0x00000008
.L_124:


//--------------------- .nv.info._Z9check_matPfjjjj --------------------------
	.section	.nv.info._Z9check_matPfjjjj,"",@"SHT_CUDA_INFO"
	.sectionflags	@""
	.align	4


	//----- nvinfo : EIATTR_CUDA_API_VERSION
	.align		4
        /*0000*/ 	.byte	0x04, 0x37
        /*0002*/ 	.short	(.L_126 - .L_125)
.L_125:
        /*0004*/ 	.word	0x00000082


	//----- nvinfo : EIATTR_KPARAM_INFO
	.align		4
.L_126:
        /*0008*/ 	.byte	0x04, 0x17
        /*000a*/ 	.short	(.L_128 - .L_127)
.L_127:
        /*000c*/ 	.word	0x00000000
        /*0010*/ 	.short	0x0004
        /*0012*/ 	.short	0x0014
        /*0014*/ 	.byte	0x00, 0xf0, 0x11, 0x00


	//----- nvinfo : EIATTR_KPARAM_INFO
	.align		4
.L_128:
        /*0018*/ 	.byte	0x04, 0x17
        /*001a*/ 	.short	(.L_130 - .L_129)
.L_129:
        /*001c*/ 	.word	0x00000000
        /*0020*/ 	.short	0x0003
        /*0022*/ 	.short	0x0010
        /*0024*/ 	.byte	0x00, 0xf0, 0x11, 0x00


	//----- nvinfo : EIATTR_KPARAM_INFO
	.align		4
.L_130:
        /*0028*/ 	.byte	0x04, 0x17
        /*002a*/ 	.short	(.L_132 - .L_131)
.L_131:
        /*002c*/ 	.word	0x00000000
        /*0030*/ 	.short	0x0002
        /*0032*/ 	.short	0x000c
        /*0034*/ 	.byte	0x00, 0xf0, 0x11, 0x00


	//----- nvinfo : EIATTR_KPARAM_INFO
	.align		4
.L_132:
        /*0038*/ 	.byte	0x04, 0x17
        /*003a*/ 	.short	(.L_134 - .L_133)
.L_133:
        /*003c*/ 	.word	0x00000000
        /*0040*/ 	.short	0x0001
        /*0042*/ 	.short	0x0008
        /*0044*/ 	.byte	0x00, 0xf0, 0x11, 0x00


	//----- nvinfo : EIATTR_KPARAM_INFO
	.align		4
.L_134:
        /*0048*/ 	.byte	0x04, 0x17
        /*004a*/ 	.short	(.L_136 - .L_135)
.L_135:
        /*004c*/ 	.word	0x00000000
        /*0050*/ 	.short	0x0000
        /*0052*/ 	.short	0x0000
        /*0054*/ 	.byte	0x00, 0xf5, 0x21, 0x00


	//----- nvinfo : EIATTR_SPARSE_MMA_MASK
	.align		4
.L_136:
        /*0058*/ 	.byte	0x03, 0x50
        /*005a*/ 	.short	0x0000


	//----- nvinfo : EIATTR_MAXREG_COUNT
	.align		4
        /*005c*/ 	.byte	0x03, 0x1b
        /*005e*/ 	.short	0x00ff


	//----- nvinfo : EIATTR_EXTERNS
	.align		4
        /*0060*/ 	.byte	0x04, 0x0f
        /*0062*/ 	.short	(.L_138 - .L_137)


	//   ....[0]....
	.align		4
.L_137:
        /*0064*/ 	.word	index@(vprintf)


	//----- nvinfo : EIATTR_MERCURY_ISA_VERSION
	.align		4
.L_138:
        /*0068*/ 	.byte	0x03, 0x5f
        /*006a*/ 	.short	0x0101


	//----- nvinfo : EIATTR_VRC_CTA_INIT_COUNT
	.align		4
        /*006c*/ 	.byte	0x02, 0x4a
	.zero		1
	.zero		1


	//----- nvinfo : EIATTR_SYSCALL_OFFSETS
	.align		4
        /*0070*/ 	.byte	0x04, 0x46
        /*0072*/ 	.short	(.L_140 - .L_139)


	//   ....[0]....
.L_139:
        /*0074*/ 	.word	0x00000390


	//----- nvinfo : EIATTR_EXIT_INSTR_OFFSETS
	.align		4
.L_140:
        /*0078*/ 	.byte	0x04, 0x1c
        /*007a*/ 	.short	(.L_142 - .L_141)


	//   ....[0]....
.L_141:
        /*007c*/ 	.word	0x000000e0


	//   ....[1]....
        /*0080*/ 	.word	0x000003e0


	//----- nvinfo : EIATTR_CRS_STACK_SIZE
	.align		4
.L_142:
        /*0084*/ 	.byte	0x04, 0x1e
        /*0086*/ 	.short	(.L_144 - .L_143)
.L_143:
        /*0088*/ 	.word	0x00000000


	//----- nvinfo : EIATTR_CBANK_PARAM_SIZE
	.align		4
.L_144:
        /*008c*/ 	.byte	0x03, 0x19
        /*008e*/ 	.short	0x0018


	//----- nvinfo : EIATTR_PARAM_CBANK
	.align		4
        /*0090*/ 	.byte	0x04, 0x0a
        /*0092*/ 	.short	(.L_146 - .L_145)
	.align		4
.L_145:
        /*0094*/ 	.word	index@(.nv.constant0._Z9check_matPfjjjj)
        /*0098*/ 	.short	0x0380
        /*009a*/ 	.short	0x0018


	//----- nvinfo : EIATTR_SW_WAR
	.align		4
.L_146:
        /*009c*/ 	.byte	0x04, 0x36
        /*009e*/ 	.short	(.L_148 - .L_147)
.L_147:
        /*00a0*/ 	.word	0x00000008
.L_148:


//--------------------- .nv.info._Z8init_matPfjj  --------------------------
	.section	.nv.info._Z8init_matPfjj,"",@"SHT_CUDA_INFO"
	.sectionflags	@""
	.align	4


	//----- nvinfo : EIATTR_CUDA_API_VERSION
	.align		4
        /*0000*/ 	.byte	0x04, 0x37
        /*0002*/ 	.short	(.L_150 - .L_149)
.L_149:
        /*0004*/ 	.word	0x00000082


	//----- nvinfo : EIATTR_KPARAM_INFO
	.align		4
.L_150:
        /*0008*/ 	.byte	0x04, 0x17
        /*000a*/ 	.short	(.L_152 - .L_151)
.L_151:
        /*000c*/ 	.word	0x00000000
        /*0010*/ 	.short	0x0002
        /*0012*/ 	.short	0x000c
        /*0014*/ 	.byte	0x00, 0xf0, 0x11, 0x00


	//----- nvinfo : EIATTR_KPARAM_INFO
	.align		4
.L_152:
        /*0018*/ 	.byte	0x04, 0x17
        /*001a*/ 	.short	(.L_154 - .L_153)
.L_153:
        /*001c*/ 	.word	0x00000000
        /*0020*/ 	.short	0x0001
        /*0022*/ 	.short	0x0008
        /*0024*/ 	.byte	0x00, 0xf0, 0x11, 0x00


	//----- nvinfo : EIATTR_KPARAM_INFO
	.align		4
.L_154:
        /*0028*/ 	.byte	0x04, 0x17
        /*002a*/ 	.short	(.L_156 - .L_155)
.L_155:
        /*002c*/ 	.word	0x00000000
        /*0030*/ 	.short	0x0000
        /*0032*/ 	.short	0x0000
        /*0034*/ 	.byte	0x00, 0xf5, 0x21, 0x00


	//----- nvinfo : EIATTR_SPARSE_MMA_MASK
	.align		4
.L_156:
        /*0038*/ 	.byte	0x03, 0x50
        /*003a*/ 	.short	0x0000


	//----- nvinfo : EIATTR_MAXREG_COUNT
	.align		4
        /*003c*/ 	.byte	0x03, 0x1b
        /*003e*/ 	.short	0x00ff


	//----- nvinfo : EIATTR_MERCURY_ISA_VERSION
	.align		4
        /*0040*/ 	.byte	0x03, 0x5f
        /*0042*/ 	.short	0x0101


	//----- nvinfo : EIATTR_VRC_CTA_INIT_COUNT
	.align		4
        /*0044*/ 	.byte	0x02, 0x4a
	.zero		1
	.zero		1


	//----- nvinfo : EIATTR_EXIT_INSTR_OFFSETS
	.align		4
        /*0048*/ 	.byte	0x04, 0x1c
        /*004a*/ 	.short	(.L_158 - .L_157)


	//   ....[0]....
.L_157:
        /*004c*/ 	.word	0x00000070


	//   ....[1]....
        /*0050*/ 	.word	0x00000110


	//----- nvinfo : EIATTR_CRS_STACK_SIZE
	.align		4
.L_158:
        /*0054*/ 	.byte	0x04, 0x1e
        /*0056*/ 	.short	(.L_160 - .L_159)
.L_159:
        /*0058*/ 	.word	0x00000000


	//----- nvinfo : EIATTR_CBANK_PARAM_SIZE
	.align		4
.L_160:
        /*005c*/ 	.byte	0x03, 0x19
        /*005e*/ 	.short	0x0010


	//----- nvinfo : EIATTR_PARAM_CBANK
	.align		4
        /*0060*/ 	.byte	0x04, 0x0a
        /*0062*/ 	.short	(.L_162 - .L_161)
	.align		4
.L_161:
        /*0064*/ 	.word	index@(.nv.constant0._Z8init_matPfjj)
        /*0068*/ 	.short	0x0380
        /*006a*/ 	.short	0x0010


	//----- nvinfo : EIATTR_SW_WAR
	.align		4
.L_162:
        /*006c*/ 	.byte	0x04, 0x36
        /*006e*/ 	.short	(.L_164 - .L_163)
.L_163:
        /*0070*/ 	.word	0x00000008
.L_164:


//--------------------- .nv.callgraph             --------------------------
	.section	.nv.callgraph,"",@"SHT_CUDA_CALLGRAPH"
	.align	4
	.sectionentsize	8
	.align		4
        /*0000*/ 	.word	0x00000000
	.align		4
        /*0004*/ 	.word	0xffffffff
	.align		4
        /*0008*/ 	.word	index@(_Z9check_matPfjjjj)
	.align		4
        /*000c*/ 	.word	index@(vprintf)
	.align		4
        /*0010*/ 	.word	0x00000000
	.align		4
        /*0014*/ 	.word	0xfffffffe
	.align		4
        /*0018*/ 	.word	0x00000000
	.align		4
        /*001c*/ 	.word	0xfffffffd
	.align		4
        /*0020*/ 	.word	0x00000000
	.align		4
        /*0024*/ 	.word	0xfffffffc


//--------------------- .nv.constant4             --------------------------
	.section	.nv.constant4,"a",@progbits
	.align	8
	.align		8
.nv.constant4:
        /*0000*/ 	.dword	$str
	.align		8
        /*0008*/ 	.dword	vprintf


//--------------------- .text._Z8transferPfS_jjjj --------------------------
	.section	.text._Z8transferPfS_jjjj,"ax",@progbits
	.align	128
        .global         _Z8transferPfS_jjjj
        .type           _Z8transferPfS_jjjj,@function
        .size           _Z8transferPfS_jjjj,(.L_x_17 - _Z8transferPfS_jjjj)
        .other          _Z8transferPfS_jjjj,@"STO_CUDA_ENTRY STV_DEFAULT"
_Z8transferPfS_jjjj:
.text._Z8transferPfS_jjjj:
[----:B------:R-:W-:Y:S01]  /*0000*/  LDC R1, c[0x0][0x37c] ;  /* 0x0000df00ff017b82 */ /* 0x000fe20000000800 */
[----:B------:R-:W0:Y:S07]  /*0010*/  S2R R3, SR_TID.X ;  /* 0x0000000000037919 */ /* 0x000e2e0000002100 */
[----:B------:R-:W0:Y:S01]  /*0020*/  S2UR UR4, SR_CTAID.X ;  /* 0x00000000000479c3 */ /* 0x000e220000002500 */
[----:B------:R-:W1:Y:S07]  /*0030*/  LDCU UR5, c[0x0][0x394] ;  /* 0x00007280ff0577ac */ /* 0x000e6e0008000800 */
[----:B------:R-:W0:Y:S02]  /*0040*/  LDC R0, c[0x0][0x360] ;  /* 0x0000d800ff007b82 */ /* 0x000e240000000800 */
[----:B0-----:R-:W-:Y:S01]  /*0050*/  IMAD R0, R0, UR4, R3 ;  /* 0x0000000400007c24 */ /* 0x001fe2000f8e0203 */
[----:B------:R-:W0:Y:S04]  /*0060*/  LDCU UR4, c[0x0][0x390] ;  /* 0x00007200ff0477ac */ /* 0x000e280008000800 */
[----:B-1----:R-:W-:-:S13]  /*0070*/  ISETP.GE.U32.AND P0, PT, R0, UR5, PT ;  /* 0x0000000500007c0c */ /* 0x002fda000bf06070 */
[----:B0-----:R-:W-:Y:S05]  /*0080*/  @P0 EXIT ;  /* 0x000000000000094d */ /* 0x001fea0003800000 */
[----:B------:R-:W0:Y:S08]  /*0090*/  LDC.64 R10, c[0x0][0x358] ;  /* 0x0000d600ff0a7b82 */ /* 0x000e300000000a00 */
[----:B------:R-:W1:Y:S08]  /*00a0*/  LDC.64 R8, c[0x0][0x380] ;  /* 0x0000e000ff087b82 */ /* 0x000e700000000a00 */
[----:B------:R-:W2:Y:S02]  /*00b0*/  LDC.64 R6, c[0x0][0x388] ;  /* 0x0000e200ff067b82 */ /* 0x000ea40000000a00 */
.L_x_0:
[----:B0-----:R-:W-:Y:S01]  /*00c0*/  R2UR UR6, R10 ;  /* 0x000000000a0672ca */ /* 0x001fe200000e0000 */
[----:B-1-3--:R-:W-:Y:S01]  /*00d0*/  IMAD.WIDE.U32 R4, R0, 0x4, R8 ;  /* 0x0000000400047825 */ /* 0x00afe200078e0008 */
[----:B------:R-:W-:-:S13]  /*00e0*/  R2UR UR7, R11 ;  /* 0x000000000b0772ca */ /* 0x000fda00000e0000 */
[----:B------:R-:W3:Y:S01]  /*00f0*/  LDG.E.STRONG.SM R5, desc[UR6][R4.64] ;  /* 0x0000000604057981 */ /* 0x000ee2000c1eb900 */
[C---:B--2---:R-:W-:Y:S01]  /*0100*/  IMAD.WIDE.U32 R2, R0.reuse, 0x4, R6 ;  /* 0x0000000400027825 */ /* 0x044fe200078e0006 */
[----:B------:R-:W-:-:S04]  /*0110*/  IADD3 R0, PT, PT, R0, UR4, RZ ;  /* 0x0000000400007c10 */ /* 0x000fc8000fffe0ff */
[----:B------:R-:W-:Y:S01]  /*0120*/  ISETP.GE.U32.AND P0, PT, R0, UR5, PT ;  /* 0x0000000500007c0c */ /* 0x000fe2000bf06070 */
[----:B---3--:R3:W-:-:S12]  /*0130*/  STG.E.STRONG.GPU desc[UR6][R2.64], R5 ;  /* 0x0000000502007986 */ /* 0x0087d8000c10f906 */
[----:B------:R-:W-:Y:S05]  /*0140*/  @!P0 BRA `(.L_x_0) ;  /* 0xfffffffc00dc8947 */ /* 0x000fea000383ffff */
[----:B------:R-:W-:Y:S05]  /*0150*/  EXIT ;  /* 0x000000000000794d */ /* 0x000fea0003800000 */
.L_x_1:
[----:B------:R-:W-:-:S00]  /*0160*/  BRA `(.L_x_1) ;  /* 0xfffffffc00fc7947 */ /* 0x000fc0000383ffff */
[----:B------:R-:W-:-:S00]  /*0170*/  NOP ;  /* 0x0000000000007918 */ /* 0x000fc00000000000 */
        /* <DEDUP_REMOVED lines=8> */
.L_x_17:


//--------------------- .text._Z16transpose_blocksPfS_jjjj --------------------------
	.section	.text._Z16transpose_blocksPfS_jjjj,"ax",@progbits
	.align	128
        .global         _Z16transpose_blocksPfS_jjjj
        .type           _Z16transpose_blocksPfS_jjjj,@function
        .size           _Z16transpose_blocksPfS_jjjj,(.L_x_18 - _Z16transpose_blocksPfS_jjjj)
        .other          _Z16transpose_blocksPfS_jjjj,@"STO_CUDA_ENTRY STV_DEFAULT"
_Z16transpose_blocksPfS_jjjj:
.text._Z16transpose_blocksPfS_jjjj:
[----:B------:R-:W-:Y:S01]  /*0000*/  LDC R1, c[0x0][0x37c] ;  /* 0x0000df00ff017b82 */ /* 0x000fe20000000800 */
[----:B------:R-:W0:Y:S07]  /*0010*/  S2R R0, SR_TID.X ;  /* 0x0000000000007919 */ /* 0x000e2e0000002100 */
[----:B------:R-:W0:Y:S01]  /*0020*/  S2UR UR4, SR_CTAID.X ;  /* 0x00000000000479c3 */ /* 0x000e220000002500 */
[----:B------:R-:W1:Y:S07]  /*0030*/  LDCU UR5, c[0x0][0x394] ;  /* 0x00007280ff0577ac */ /* 0x000e6e0008000800 */
[----:B------:R-:W0:Y:S02]  /*0040*/  LDC R5, c[0x0][0x360] ;  /* 0x0000d800ff057b82 */ /* 0x000e240000000800 */
[----:B0-----:R-:W-:-:S05]  /*0050*/  IMAD R5, R5, UR4, R0 ;  /* 0x0000000405057c24 */ /* 0x001fca000f8e0200 */
[----:B-1----:R-:W-:-:S13]  /*0060*/  ISETP.GE.U32.AND P0, PT, R5, UR5, PT ;  /* 0x0000000505007c0c */ /* 0x002fda000bf06070 */
[----:B------:R-:W-:Y:S05]  /*0070*/  @P0 EXIT ;  /* 0x000000000000094d */ /* 0x000fea0003800000 */
[----:B------:R-:W0:Y:S01]  /*0080*/  LDCU.64 UR4, c[0x0][0x358] ;  /* 0x00006b00ff0477ac */ /* 0x000e220008000a00 */
[----:B------:R-:W1:Y:S02]  /*0090*/  LDCU.128 UR8, c[0x0][0x380] ;  /* 0x00007000ff0877ac */ /* 0x000e640008000c00 */
.L_x_5:
[----:B--2---:R-:W2:Y:S01]  /*00a0*/  LDC.64 R2, c[0x0][0x398] ;  /* 0x0000e600ff027b82 */ /* 0x004ea20000000a00 */
[----:B------:R-:W-:Y:S01]  /*00b0*/  BSSY.RECONVERGENT B0, `(.L_x_2) ;  /* 0x000002b000007945 */ /* 0x000fe20003800200 */
[----:B--2---:R-:W2:Y:S08]  /*00c0*/  I2F.U32.RP R0, R2 ;  /* 0x0000000200007306 */ /* 0x004eb00000209000 */
[----:B--2---:R-:W2:Y:S02]  /*00d0*/  MUFU.RCP R0, R0 ;  /* 0x0000000000007308 */ /* 0x004ea40000001000 */
[----:B--2---:R-:W-:Y:S01]  /*00e0*/  VIADD R6, R0, 0xffffffe ;  /* 0x0ffffffe00067836 */ /* 0x004fe20000000000 */
[----:B------:R-:W-:-:S05]  /*00f0*/  LOP3.LUT R0, RZ, R2, RZ, 0x33, !PT ;  /* 0x00000002ff007212 */ /* 0x000fca00078e33ff */
[----:B------:R2:W3:Y:S02]  /*0100*/  F2I.FTZ.U32.TRUNC.NTZ R7, R6 ;  /* 0x0000000600077305 */ /* 0x0004e4000021f000 */
[----:B--2---:R-:W-:Y:S02]  /*0110*/  IMAD.MOV.U32 R6, RZ, RZ, RZ ;  /* 0x000000ffff067224 */ /* 0x004fe400078e00ff */
[----:B---3--:R-:W-:-:S04]  /*0120*/  IMAD.MOV R9, RZ, RZ, -R7 ;  /* 0x000000ffff097224 */ /* 0x008fc800078e0a07 */
[----:B------:R-:W-:-:S04]  /*0130*/  IMAD R9, R9, R2, RZ ;  /* 0x0000000209097224 */ /* 0x000fc800078e02ff */
[----:B------:R-:W-:-:S06]  /*0140*/  IMAD.HI.U32 R4, R7, R9, R6 ;  /* 0x0000000907047227 */ /* 0x000fcc00078e0006 */
[----:B------:R-:W-:-:S05]  /*0150*/  IMAD.HI.U32 R4, R4, R5, RZ ;  /* 0x0000000504047227 */ /* 0x000fca00078e00ff */
[----:B------:R-:W-:-:S05]  /*0160*/  IADD3 R7, PT, PT, -R4, RZ, RZ ;  /* 0x000000ff04077210 */ /* 0x000fca0007ffe1ff */
[----:B------:R-:W-:-:S05]  /*0170*/  IMAD R7, R2, R7, R5 ;  /* 0x0000000702077224 */ /* 0x000fca00078e0205 */
[----:B------:R-:W-:-:S13]  /*0180*/  ISETP.GE.U32.AND P1, PT, R7, R2, PT ;  /* 0x000000020700720c */ /* 0x000fda0003f26070 */
[----:B------:R-:W-:Y:S02]  /*0190*/  @P1 IMAD.IADD R7, R7, 0x1, -R2 ;  /* 0x0000000107071824 */ /* 0x000fe400078e0a02 */
[----:B------:R-:W-:Y:S01]  /*01a0*/  @P1 VIADD R4, R4, 0x1 ;  /* 0x0000000104041836 */ /* 0x000fe20000000000 */
[----:B------:R-:W-:Y:S02]  /*01b0*/  ISETP.NE.U32.AND P1, PT, R2, RZ, PT ;  /* 0x000000ff0200720c */ /* 0x000fe40003f25070 */
[----:B------:R-:W-:-:S13]  /*01c0*/  ISETP.GE.U32.AND P0, PT, R7, R2, PT ;  /* 0x000000020700720c */ /* 0x000fda0003f06070 */
[----:B------:R-:W-:-:S05]  /*01d0*/  @P0 VIADD R4, R4, 0x1 ;  /* 0x0000000104040836 */ /* 0x000fca0000000000 */
[----:B------:R-:W-:-:S04]  /*01e0*/  SEL R4, R0, R4, !P1 ;  /* 0x0000000400047207 */ /* 0x000fc80004800000 */
[----:B------:R-:W-:-:S04]  /*01f0*/  SHF.L.U32 R4, R4, 0x3, RZ ;  /* 0x0000000304047819 */ /* 0x000fc800000006ff */
[----:B------:R-:W-:-:S13]  /*0200*/  ISETP.GE.U32.AND P2, PT, R4, R3, PT ;  /* 0x000000030400720c */ /* 0x000fda0003f46070 */
[----:B------:R-:W-:Y:S05]  /*0210*/  @P2 BRA `(.L_x_3) ;  /* 0x0000000000502947 */ /* 0x000fea0003800000 */
[----:B------:R-:W-:Y:S02]  /*0220*/  IMAD.IADD R6, R7, 0x1, -R2 ;  /* 0x0000000107067824 */ /* 0x000fe400078e0a02 */
[----:B------:R-:W-:-:S03]  /*0230*/  IMAD.MOV.U32 R10, RZ, RZ, RZ ;  /* 0x000000ffff0a7224 */ /* 0x000fc600078e00ff */
[----:B------:R-:W-:-:S05]  /*0240*/  @P1 SEL R0, R6, R7, P0 ;  /* 0x0000000706001207 */ /* 0x000fca0000000000 */
[----:B------:R-:W-:-:S07]  /*0250*/  IMAD R11, R0, R3, RZ ;  /* 0x00000003000b7224 */ /* 0x000fce00078e02ff */
.L_x_4:
[----:B--2---:R-:W-:-:S04]  /*0260*/  IADD3 R7, P0, PT, R11, R4, RZ ;  /* 0x000000040b077210 */ /* 0x004fc80007f1e0ff */
[----:B------:R-:W-:Y:S02]  /*0270*/  IADD3.X R8, PT, PT, RZ, RZ, RZ, P0, !PT ;  /* 0x000000ffff087210 */ /* 0x000fe400007fe4ff */
[----:B-1----:R-:W-:-:S04]  /*0280*/  LEA R6, P0, R7, UR8, 0x2 ;  /* 0x0000000807067c11 */ /* 0x002fc8000f8010ff */
[----:B------:R-:W-:-:S06]  /*0290*/  LEA.HI.X R7, R7, UR9, R8, 0x2, P0 ;  /* 0x0000000907077c11 */ /* 0x000fcc00080f1408 */
[----:B0-----:R-:W2:Y:S01]  /*02a0*/  LDG.E.STRONG.SM R7, desc[UR4][R6.64] ;  /* 0x0000000406077981 */ /* 0x001ea2000c1eb900 */
[----:B------:R-:W-:Y:S01]  /*02b0*/  IMAD R9, R4, R2, RZ ;  /* 0x0000000204097224 */ /* 0x000fe200078e02ff */
[----:B------:R-:W-:Y:S01]  /*02c0*/  ISETP.LT.U32.AND P1, PT, R10, 0x7, PT ;  /* 0x000000070a00780c */ /* 0x000fe20003f21070 */
[----:B------:R-:W-:Y:S01]  /*02d0*/  VIADD R4, R4, 0x1 ;  /* 0x0000000104047836 */ /* 0x000fe20000000000 */
[----:B------:R-:W-:Y:S02]  /*02e0*/  IADD3 R10, PT, PT, R10, 0x1, RZ ;  /* 0x000000010a0a7810 */ /* 0x000fe40007ffe0ff */
[----:B------:R-:W-:-:S05]  /*02f0*/  IADD3 R9, P0, PT, R9, R0, RZ ;  /* 0x0000000009097210 */ /* 0x000fca0007f1e0ff */
[----:B------:R-:W-:Y:S01]  /*0300*/  IMAD.X R12, RZ, RZ, RZ, P0 ;  /* 0x000000ffff0c7224 */ /* 0x000fe200000e06ff */
[----:B------:R-:W-:-:S04]  /*0310*/  LEA R8, P0, R9, UR10, 0x2 ;  /* 0x0000000a09087c11 */ /* 0x000fc8000f8010ff */
[----:B------:R-:W-:Y:S02]  /*0320*/  LEA.HI.X R9, R9, UR11, R12, 0x2, P0 ;  /* 0x0000000b09097c11 */ /* 0x000fe400080f140c */
[----:B------:R-:W-:-:S03]  /*0330*/  ISETP.GE.U32.AND P0, PT, R4, R3, PT ;  /* 0x000000030400720c */ /* 0x000fc60003f06070 */
[----:B--2---:R2:W-:Y:S10]  /*0340*/  STG.E.STRONG.GPU desc[UR4][R8.64], R7 ;  /* 0x0000000708007986 */ /* 0x0045f4000c10f904 */
[----:B------:R-:W-:Y:S05]  /*0350*/  @!P0 BRA P1, `(.L_x_4) ;  /* 0xfffffffc00c08947 */ /* 0x000fea000083ffff */
.L_x_3:
[----:B01----:R-:W-:Y:S05]  /*0360*/  BSYNC.RECONVERGENT B0 ;  /* 0x0000000000007941 */ /* 0x003fea0003800200 */
.L_x_2:
[----:B------:R-:W0:Y:S02]  /*0370*/  LDCU.64 UR6, c[0x0][0x390] ;  /* 0x00007200ff0677ac */ /* 0x000e240008000a00 */
[----:B0-----:R-:W-:-:S05]  /*0380*/  VIADD R5, R5, UR6 ;  /* 0x0000000605057c36 */ /* 0x001fca0008000000 */
[----:B------:R-:W-:-:S13]  /*0390*/  ISETP.GE.U32.AND P0, PT, R5, UR7, PT ;  /* 0x0000000705007c0c */ /* 0x000fda000bf06070 */
[----:B------:R-:W-:Y:S05]  /*03a0*/  @!P0 BRA `(.L_x_5) ;  /* 0xfffffffc003c8947 */ /* 0x000fea000383ffff */
[----:B------:R-:W-:Y:S05]  /*03b0*/  EXIT ;  /* 0x000000000000794d */ /* 0x000fea0003800000 */
.L_x_6:
        /* <DEDUP_REMOVED lines=12> */
.L_x_18:


//--------------------- .text._Z10transpose2PfS_jjjj --------------------------
	.section	.text._Z10transpose2PfS_jjjj,"ax",@progbits
	.align	128
        .global         _Z10transpose2PfS_jjjj
        .type           _Z10transpose2PfS_jjjj,@function
        .size           _Z10transpose2PfS_jjjj,(.L_x_19 - _Z10transpose2PfS_jjjj)
        .other          _Z10transpose2PfS_jjjj,@"STO_CUDA_ENTRY STV_DEFAULT"
_Z10transpose2PfS_jjjj:
.text._Z10transpose2PfS_jjjj:
        /* <DEDUP_REMOVED lines=8> */
[----:B------:R-:W0:Y:S01]  /*0080*/  LDCU UR7, c[0x0][0x39c] ;  /* 0x00007380ff0777ac */ /* 0x000e220008000800 */
[----:B------:R-:W1:Y:S01]  /*0090*/  LDC.64 R2, c[0x0][0x388] ;  /* 0x0000e200ff027b82 */ /* 0x000e620000000a00 */
[----:B------:R-:W2:Y:S01]  /*00a0*/  LDCU.64 UR4, c[0x0][0x358] ;  /* 0x00006b00ff0477ac */ /* 0x000ea20008000a00 */
[----:B------:R-:W3:Y:S01]  /*00b0*/  LDCU UR8, c[0x0][0x398] ;  /* 0x00007300ff0877ac */ /* 0x000ee20008000800 */
[----:B------:R-:W4:Y:S01]  /*00c0*/  LDCU UR9, c[0x0][0x390] ;  /* 0x00007200ff0977ac */ /* 0x000f220008000800 */
[----:B------:R-:W1:Y:S01]  /*00d0*/  LDCU.64 UR10, c[0x0][0x380] ;  /* 0x00007000ff0a77ac */ /* 0x000e620008000a00 */
[----:B0-----:R-:W0:Y:S01]  /*00e0*/  I2F.U32.RP R6, UR7 ;  /* 0x0000000700067d06 */ /* 0x001e220008209000 */
[----:B------:R-:W-:Y:S02]  /*00f0*/  ISETP.NE.U32.AND P0, PT, RZ, UR7, PT ;  /* 0x00000007ff007c0c */ /* 0x000fe4000bf05070 */
[----:B------:R-:W-:-:S05]  /*0100*/  LOP3.LUT R11, RZ, UR7, RZ, 0x33, !PT ;  /* 0x00000007ff0b7c12 */ /* 0x000fca000f8e33ff */
[----:B0-----:R-:W0:Y:S02]  /*0110*/  MUFU.RCP R6, R6 ;  /* 0x0000000600067308 */ /* 0x001e240000001000 */
[----:B0-----:R-:W-:-:S06]  /*0120*/  VIADD R4, R6, 0xffffffe ;  /* 0x0ffffffe06047836 */ /* 0x001fcc0000000000 */
[----:B------:R0:W5:Y:S02]  /*0130*/  F2I.FTZ.U32.TRUNC.NTZ R5, R4 ;  /* 0x0000000400057305 */ /* 0x000164000021f000 */
[----:B0-----:R-:W-:Y:S02]  /*0140*/  HFMA2 R4, -RZ, RZ, 0, 0 ;  /* 0x00000000ff047431 */ /* 0x001fe400000001ff */
[----:B-----5:R-:W-:-:S04]  /*0150*/  IMAD.MOV R9, RZ, RZ, -R5 ;  /* 0x000000ffff097224 */ /* 0x020fc800078e0a05 */
[----:B------:R-:W-:-:S04]  /*0160*/  IMAD R9, R9, UR7, RZ ;  /* 0x0000000709097c24 */ /* 0x000fc8000f8e02ff */
[----:B-1234-:R-:W-:-:S07]  /*0170*/  IMAD.HI.U32 R9, R5, R9, R4 ;  /* 0x0000000905097227 */ /* 0x01efce00078e0004 */
.L_x_7:
[----:B0-----:R-:W-:-:S04]  /*0180*/  IMAD.HI.U32 R4, R9, R0, RZ ;  /* 0x0000000009047227 */ /* 0x001fc800078e00ff */
[----:B------:R-:W-:-:S04]  /*0190*/  IMAD.MOV R5, RZ, RZ, -R4 ;  /* 0x000000ffff057224 */ /* 0x000fc800078e0a04 */
[----:B------:R-:W-:-:S05]  /*01a0*/  IMAD R5, R5, UR7, R0 ;  /* 0x0000000705057c24 */ /* 0x000fca000f8e0200 */
[----:B------:R-:W-:-:S13]  /*01b0*/  ISETP.GE.U32.AND P1, PT, R5, UR7, PT ;  /* 0x0000000705007c0c */ /* 0x000fda000bf26070 */
[----:B------:R-:W-:Y:S01]  /*01c0*/  @P1 IADD3 R5, PT, PT, R5, -UR7, RZ ;  /* 0x8000000705051c10 */ /* 0x000fe2000fffe0ff */
[----:B------:R-:W-:-:S03]  /*01d0*/  @P1 VIADD R4, R4, 0x1 ;  /* 0x0000000104041836 */ /* 0x000fc60000000000 */
[----:B------:R-:W-:-:S13]  /*01e0*/  ISETP.GE.U32.AND P2, PT, R5, UR7, PT ;  /* 0x0000000705007c0c */ /* 0x000fda000bf46070 */
[----:B------:R-:W-:-:S04]  /*01f0*/  @P2 IADD3 R4, PT, PT, R4, 0x1, RZ ;  /* 0x0000000104042810 */ /* 0x000fc80007ffe0ff */
[----:B------:R-:W-:-:S05]  /*0200*/  SEL R4, R11, R4, !P0 ;  /* 0x000000040b047207 */ /* 0x000fca0004000000 */
[----:B------:R-:W-:-:S04]  /*0210*/  IMAD.MOV R5, RZ, RZ, -R4 ;  /* 0x000000ffff057224 */ /* 0x000fc800078e0a04 */
[----:B------:R-:W-:-:S04]  /*0220*/  IMAD R5, R5, UR7, R0 ;  /* 0x0000000705057c24 */ /* 0x000fc8000f8e0200 */
[----:B------:R-:W-:-:S05]  /*0230*/  IMAD R5, R5, UR8, RZ ;  /* 0x0000000805057c24 */ /* 0x000fca000f8e02ff */
[----:B------:R-:W-:-:S04]  /*0240*/  IADD3 R4, P1, PT, R5, R4, RZ ;  /* 0x0000000405047210 */ /* 0x000fc80007f3e0ff */
[----:B------:R-:W-:Y:S02]  /*0250*/  IADD3.X R5, PT, PT, RZ, RZ, RZ, P1, !PT ;  /* 0x000000ffff057210 */ /* 0x000fe40000ffe4ff */
[----:B------:R-:W-:-:S04]  /*0260*/  LEA R6, P1, R4, UR10, 0x2 ;  /* 0x0000000a04067c11 */ /* 0x000fc8000f8210ff */
[----:B------:R-:W-:-:S06]  /*0270*/  LEA.HI.X R7, R4, UR11, R5, 0x2, P1 ;  /* 0x0000000b04077c11 */ /* 0x000fcc00088f1405 */
[----:B------:R-:W2:Y:S01]  /*0280*/  LDG.E.STRONG.SM R7, desc[UR4][R6.64] ;  /* 0x0000000406077981 */ /* 0x000ea2000c1eb900 */
[----:B------:R-:W-:-:S04]  /*0290*/  IMAD.WIDE.U32 R4, R0, 0x4, R2 ;  /* 0x0000000400047825 */ /* 0x000fc800078e0002 */
[----:B------:R-:W-:-:S05]  /*02a0*/  VIADD R0, R0, UR9 ;  /* 0x0000000900007c36 */ /* 0x000fca0008000000 */
[----:B------:R-:W-:Y:S01]  /*02b0*/  ISETP.GE.U32.AND P1, PT, R0, UR6, PT ;  /* 0x0000000600007c0c */ /* 0x000fe2000bf26070 */
[----:B--2---:R0:W-:-:S12]  /*02c0*/  STG.E.STRONG.GPU desc[UR4][R4.64], R7 ;  /* 0x0000000704007986 */ /* 0x0041d8000c10f904 */
[----:B------:R-:W-:Y:S05]  /*02d0*/  @!P1 BRA `(.L_x_7) ;  /* 0xfffffffc00a89947 */ /* 0x000fea000383ffff */
[----:B------:R-:W-:Y:S05]  /*02e0*/  EXIT ;  /* 0x000000000000794d */ /* 0x000fea0003800000 */
.L_x_8:
        /* <DEDUP_REMOVED lines=9> */
.L_x_19:


//--------------------- .text._Z9transposePfS_jjjj --------------------------
	.section	.text._Z9transposePfS_jjjj,"ax",@progbits
	.align	128
        .global         _Z9transposePfS_jjjj
        .type           _Z9transposePfS_jjjj,@function
        .size           _Z9transposePfS_jjjj,(.L_x_20 - _Z9transposePfS_jjjj)
        .other          _Z9transposePfS_jjjj,@"STO_CUDA_ENTRY STV_DEFAULT"
_Z9transposePfS_jjjj:
.text._Z9transposePfS_jjjj:
        /* <DEDUP_REMOVED lines=24> */
.L_x_9:
[----:B0-----:R-:W-:-:S05]  /*0180*/  IMAD.WIDE.U32 R4, R0, 0x4, R2 ;  /* 0x0000000400047825 */ /* 0x001fca00078e0002 */
[----:B------:R0:W2:Y:S01]  /*0190*/  LDG.E.STRONG.SM R11, desc[UR4][R4.64] ;  /* 0x00000004040b7981 */ /* 0x0000a2000c1eb900 */
[----:B------:R-:W-:-:S04]  /*01a0*/  IMAD.HI.U32 R6, R7, R0, RZ ;  /* 0x0000000007067227 */ /* 0x000fc800078e00ff */
        /* <DEDUP_REMOVED lines=9> */
[----:B0-----:R-:W-:Y:S02]  /*0240*/  IMAD R4, R13, UR7, R0 ;  /* 0x000000070d047c24 */ /* 0x001fe4000f8e0200 */
[----:B------:R-:W-:Y:S02]  /*0250*/  VIADD R0, R0, UR9 ;  /* 0x0000000900007c36 */ /* 0x000fe40008000000 */
[----:B------:R-:W-:-:S05]  /*0260*/  IMAD R5, R4, UR8, RZ ;  /* 0x0000000804057c24 */ /* 0x000fca000f8e02ff */
[----:B------:R-:W-:-:S04]  /*0270*/  IADD3 R6, P1, PT, R5, R6, RZ ;  /* 0x0000000605067210 */ /* 0x000fc80007f3e0ff */
[----:B------:R-:W-:Y:S02]  /*0280*/  IADD3.X R5, PT, PT, RZ, RZ, RZ, P1, !PT ;  /* 0x000000ffff057210 */ /* 0x000fe40000ffe4ff */
[----:B------:R-:W-:-:S04]  /*0290*/  LEA R4, P1, R6, UR10, 0x2 ;  /* 0x0000000a06047c11 */ /* 0x000fc8000f8210ff */
[----:B------:R-:W-:Y:S02]  /*02a0*/  LEA.HI.X R5, R6, UR11, R5, 0x2, P1 ;  /* 0x0000000b06057c11 */ /* 0x000fe400088f1405 */
[----:B------:R-:W-:-:S03]  /*02b0*/  ISETP.GE.U32.AND P1, PT, R0, UR6, PT ;  /* 0x0000000600007c0c */ /* 0x000fc6000bf26070 */
[----:B--2---:R0:W-:Y:S10]  /*02c0*/  STG.E.STRONG.GPU desc[UR4][R4.64], R11 ;  /* 0x0000000b04007986 */ /* 0x0041f4000c10f904 */
[----:B------:R-:W-:Y:S05]  /*02d0*/  @!P1 BRA `(.L_x_9) ;  /* 0xfffffffc00a89947 */ /* 0x000fea000383ffff */
[----:B------:R-:W-:Y:S05]  /*02e0*/  EXIT ;  /* 0x000000000000794d */ /* 0x000fea0003800000 */
.L_x_10:
        /* <DEDUP_REMOVED lines=9> */
.L_x_20:


//--------------------- .text._Z9check_matPfjjjj  --------------------------
	.section	.text._Z9check_matPfjjjj,"ax",@progbits
	.align	128
        .global         _Z9check_matPfjjjj
        .type           _Z9check_matPfjjjj,@function
        .size           _Z9check_matPfjjjj,(.L_x_21 - _Z9check_matPfjjjj)
        .other          _Z9check_matPfjjjj,@"STO_CUDA_ENTRY STV_DEFAULT"
_Z9check_matPfjjjj:
.text._Z9check_matPfjjjj:
[----:B------:R-:W0:Y:S01]  /*0000*/  LDC R1, c[0x0][0x37c] ;  /* 0x0000df00ff017b82 */ /* 0x000e220000000800 */
[----:B------:R-:W1:Y:S01]  /*0010*/  S2R R3, SR_TID.X ;  /* 0x0000000000037919 */ /* 0x000e620000002100 */
[----:B------:R-:W2:Y:S06]  /*0020*/  LDCU UR5, c[0x0][0x2fc] ;  /* 0x00005f80ff0577ac */ /* 0x000eac0008000800 */
[----:B------:R-:W1:Y:S01]  /*0030*/  S2UR UR6, SR_CTAID.X ;  /* 0x00000000000679c3 */ /* 0x000e620000002500 */
[----:B0-----:R-:W-:Y:S01]  /*0040*/  VIADD R1, R1, 0xfffffff0 ;  /* 0xfffffff001017836 */ /* 0x001fe20000000000 */
[----:B------:R-:W0:Y:S01]  /*0050*/  LDCU UR7, c[0x0][0x38c] ;  /* 0x00007180ff0777ac */ /* 0x000e220008000800 */
[----:B------:R-:W3:Y:S05]  /*0060*/  LDCU UR4, c[0x0][0x2f8] ;  /* 0x00005f00ff0477ac */ /* 0x000eea0008000800 */
[----:B------:R-:W1:Y:S01]  /*0070*/  LDC R16, c[0x0][0x360] ;  /* 0x0000d800ff107b82 */ /* 0x000e620000000800 */
[----:B------:R-:W4:Y:S01]  /*0080*/  LDCU.64 UR36, c[0x0][0x390] ;  /* 0x00007200ff2477ac */ /* 0x000f220008000a00 */
[----:B------:R-:W0:Y:S01]  /*0090*/  LDCU.64 UR38, c[0x0][0x388] ;  /* 0x00007100ff2677ac */ /* 0x000e220008000a00 */
[----:B---3--:R-:W-:-:S05]  /*00a0*/  IADD3 R24, P1, PT, R1, UR4, RZ ;  /* 0x0000000401187c10 */ /* 0x008fca000ff3e0ff */
[----:B--2---:R-:W-:Y:S02]  /*00b0*/  IMAD.X R2, RZ, RZ, UR5, P1 ;  /* 0x00000005ff027e24 */ /* 0x004fe400088e06ff */
[----:B-1----:R-:W-:-:S05]  /*00c0*/  IMAD R16, R16, UR6, R3 ;  /* 0x0000000610107c24 */ /* 0x002fca000f8e0203 */
[----:B0-----:R-:W-:-:S13]  /*00d0*/  ISETP.GE.U32.AND P0, PT, R16, UR7, PT ;  /* 0x0000000710007c0c */ /* 0x001fda000bf06070 */
[----:B----4-:R-:W-:Y:S05]  /*00e0*/  @P0 EXIT ;  /* 0x000000000000094d */ /* 0x010fea0003800000 */
[----:B------:R-:W0:Y:S02]  /*00f0*/  LDC.64 R22, c[0x0][0x358] ;  /* 0x0000d600ff167b82 */ /* 0x000e240000000a00 */
.L_x_13:
[----:B------:R-:W1:Y:S01]  /*0100*/  I2F.U32.RP R0, UR37 ;  /* 0x0000002500007d06 */ /* 0x000e620008209000 */
[----:B------:R-:W-:Y:S02]  /*0110*/  ISETP.NE.U32.AND P2, PT, RZ, UR37, PT ;  /* 0x00000025ff007c0c */ /* 0x000fe4000bf45070 */
[----:B0-----:R-:W-:Y:S02]  /*0120*/  R2UR UR4, R22 ;  /* 0x00000000160472ca */ /* 0x001fe400000e0000 */
[----:B------:R-:W-:-:S03]  /*0130*/  R2UR UR5, R23 ;  /* 0x00000000170572ca */ /* 0x000fc600000e0000 */
[----:B-1----:R-:W0:Y:S02]  /*0140*/  MUFU.RCP R0, R0 ;  /* 0x0000000000007308 */ /* 0x002e240000001000 */
[----:B0-----:R-:W-:-:S06]  /*0150*/  IADD3 R4, PT, PT, R0, 0xffffffe, RZ ;  /* 0x0ffffffe00047810 */ /* 0x001fcc0007ffe0ff */
[----:B------:R0:W1:Y:S02]  /*0160*/  F2I.FTZ.U32.TRUNC.NTZ R5, R4 ;  /* 0x0000000400057305 */ /* 0x000064000021f000 */
[----:B0-----:R-:W-:Y:S02]  /*0170*/  IMAD.MOV.U32 R4, RZ, RZ, RZ ;  /* 0x000000ffff047224 */ /* 0x001fe400078e00ff */
[----:B-1----:R-:W-:-:S04]  /*0180*/  IMAD.MOV R3, RZ, RZ, -R5 ;  /* 0x000000ffff037224 */ /* 0x002fc800078e0a05 */
[----:B------:R-:W-:-:S04]  /*0190*/  IMAD R3, R3, UR37, RZ ;  /* 0x0000002503037c24 */ /* 0x000fc8000f8e02ff */
[----:B------:R-:W-:-:S06]  /*01a0*/  IMAD.HI.U32 R5, R5, R3, R4 ;  /* 0x0000000305057227 */ /* 0x000fcc00078e0004 */
[----:B------:R-:W-:Y:S02]  /*01b0*/  IMAD.HI.U32 R17, R5, R16, RZ ;  /* 0x0000001005117227 */ /* 0x000fe400078e00ff */
[----:B------:R-:W0:Y:S03]  /*01c0*/  LDC.64 R4, c[0x0][0x380] ;  /* 0x0000e000ff047b82 */ /* 0x000e260000000a00 */
[----:B------:R-:W-:-:S05]  /*01d0*/  IADD3 R3, PT, PT, -R17, RZ, RZ ;  /* 0x000000ff11037210 */ /* 0x000fca0007ffe1ff */
[----:B------:R-:W-:-:S05]  /*01e0*/  IMAD R3, R3, UR37, R16 ;  /* 0x0000002503037c24 */ /* 0x000fca000f8e0210 */
[----:B------:R-:W-:-:S13]  /*01f0*/  ISETP.GE.U32.AND P0, PT, R3, UR37, PT ;  /* 0x0000002503007c0c */ /* 0x000fda000bf06070 */
[----:B------:R-:W-:Y:S01]  /*0200*/  @P0 VIADD R3, R3, -UR37 ;  /* 0x8000002503030c36 */ /* 0x000fe20008000000 */
[----:B------:R-:W-:-:S04]  /*0210*/  @P0 IADD3 R17, PT, PT, R17, 0x1, RZ ;  /* 0x0000000111110810 */ /* 0x000fc80007ffe0ff */
[----:B------:R-:W-:-:S13]  /*0220*/  ISETP.GE.U32.AND P1, PT, R3, UR37, PT ;  /* 0x0000002503007c0c */ /* 0x000fda000bf26070 */
[----:B------:R-:W-:Y:S01]  /*0230*/  @P1 VIADD R17, R17, 0x1 ;  /* 0x0000000111111836 */ /* 0x000fe20000000000 */
[----:B------:R-:W-:-:S04]  /*0240*/  @!P2 LOP3.LUT R17, RZ, UR37, RZ, 0x33, !PT ;  /* 0x00000025ff11ac12 */ /* 0x000fc8000f8e33ff */
[----:B------:R-:W-:-:S05]  /*0250*/  IADD3 R3, PT, PT, -R17, RZ, RZ ;  /* 0x000000ff11037210 */ /* 0x000fca0007ffe1ff */
[----:B------:R-:W-:-:S04]  /*0260*/  IMAD R0, R3, UR37, R16 ;  /* 0x0000002503007c24 */ /* 0x000fc8000f8e0210 */
[----:B------:R-:W-:-:S04]  /*0270*/  IMAD R17, R0, UR36, R17 ;  /* 0x0000002400117c24 */ /* 0x000fc8000f8e0211 */
[----:B0-----:R-:W-:-:S05]  /*0280*/  IMAD.WIDE.U32 R4, R17, 0x4, R4 ;  /* 0x0000000411047825 */ /* 0x001fca00078e0004 */
[----:B------:R-:W2:Y:S01]  /*0290*/  LDG.E R19, desc[UR4][R4.64] ;  /* 0x0000000404137981 */ /* 0x000ea2000c1e1900 */
[----:B------:R-:W-:Y:S01]  /*02a0*/  I2FP.F32.U32 R0, R16 ;  /* 0x0000001000007245 */ /* 0x000fe20000201000 */
[----:B------:R-:W-:Y:S03]  /*02b0*/  BSSY.RECONVERGENT B6, `(.L_x_11) ;  /* 0x000000f000067945 */ /* 0x000fe60003800200 */
[----:B--2---:R-:W-:-:S13]  /*02c0*/  FSETP.NEU.AND P0, PT, R19, R0, PT ;  /* 0x000000001300720b */ /* 0x004fda0003f0d000 */
[----:B------:R-:W-:Y:S05]  /*02d0*/  @!P0 BRA `(.L_x_12) ;  /* 0x0000000000308947 */ /* 0x000fea0003800000 */
[----:B------:R-:W0:Y:S01]  /*02e0*/  F2I.U32.TRUNC.NTZ R19, R19 ;  /* 0x0000001300137305 */ /* 0x000e22000020f000 */
[----:B------:R-:W-:Y:S01]  /*02f0*/  IMAD.MOV.U32 R18, RZ, RZ, R16 ;  /* 0x000000ffff127224 */ /* 0x000fe200078e0010 */
[----:B------:R-:W-:Y:S01]  /*0300*/  MOV R0, 0x8 ;  /* 0x0000000800007802 */ /* 0x000fe20000000f00 */
[----:B------:R-:W1:Y:S01]  /*0310*/  LDCU.64 UR4, c[0x4][URZ] ;  /* 0x01000000ff0477ac */ /* 0x000e620008000a00 */
[----:B------:R-:W-:Y:S01]  /*0320*/  MOV R6, R24 ;  /* 0x0000001800067202 */ /* 0x000fe20000000f00 */
[----:B------:R-:W-:Y:S01]  /*0330*/  IMAD.MOV.U32 R7, RZ, RZ, R2 ;  /* 0x000000ffff077224 */ /* 0x000fe200078e0002 */
[----:B------:R2:W3:Y:S01]  /*0340*/  LDC.64 R8, c[0x4][R0] ;  /* 0x0100000000087b82 */ /* 0x0004e20000000a00 */
[----:B0-----:R2:W-:Y:S01]  /*0350*/  STL.128 [R1], R16 ;  /* 0x0000001001007387 */ /* 0x0015e20000100c00 */
[----:B-1----:R-:W-:Y:S01]  /*0360*/  MOV R4, UR4 ;  /* 0x0000000400047c02 */ /* 0x002fe20008000f00 */
[----:B------:R-:W-:-:S07]  /*0370*/  IMAD.U32 R5, RZ, RZ, UR5 ;  /* 0x00000005ff057e24 */ /* 0x000fce000f8e00ff */
[----:B------:R-:W-:-:S07]  /*0380*/  LEPC R20, `(.L_x_12) ;  /* 0x000000001014794e */ /* 0x000fce0000000000 */
[----:B--23--:R-:W-:Y:S05]  /*0390*/  CALL.ABS.NOINC R8 ;  /* 0x0000000008007343 */ /* 0x00cfea0003c00000 */
.L_x_12:
[----:B------:R-:W-:Y:S05]  /*03a0*/  BSYNC.RECONVERGENT B6 ;  /* 0x0000000000067941 */ /* 0x000fea0003800200 */
.L_x_11:
[----:B------:R-:W-:-:S04]  /*03b0*/  IADD3 R16, PT, PT, R16, UR38, RZ ;  /* 0x0000002610107c10 */ /* 0x000fc8000fffe0ff */
[----:B------:R-:W-:-:S13]  /*03c0*/  ISETP.GE.U32.AND P0, PT, R16, UR39, PT ;  /* 0x0000002710007c0c */ /* 0x000fda000bf06070 */
[----:B------:R-:W-:Y:S05]  /*03d0*/  @!P0 BRA `(.L_x_13) ;  /* 0xfffffffc00488947 */ /* 0x000fea000383ffff */
[----:B------:R-:W-:Y:S05]  /*03e0*/  EXIT ;  /* 0x000000000000794d */ /* 0x000fea0003800000 */
.L_x_14:
        /* <DEDUP_REMOVED lines=9> */
.L_x_21:


//--------------------- .text._Z8init_matPfjj     --------------------------
	.section	.text._Z8init_matPfjj,"ax",@progbits
	.align	128
        .global         _Z8init_matPfjj
        .type           _Z8init_matPfjj,@function
        .size           _Z8init_matPfjj,(.L_x_22 - _Z8init_matPfjj)
        .other          _Z8init_matPfjj,@"STO_CUDA_ENTRY STV_DEFAULT"
_Z8init_matPfjj:
.text._Z8init_matPfjj:
        /* <DEDUP_REMOVED lines=8> */
[----:B------:R-:W0:Y:S01]  /*0080*/  LDC.64 R4, c[0x0][0x380] ;  /* 0x0000e000ff047b82 */ /* 0x000e220000000a00 */
[----:B------:R-:W1:Y:S01]  /*0090*/  LDCU.64 UR4, c[0x0][0x358] ;  /* 0x00006b00ff0477ac */ /* 0x000e620008000a00 */
[----:B------:R-:W2:Y:S02]  /*00a0*/  LDCU UR7, c[0x0][0x388] ;  /* 0x00007100ff0777ac */ /* 0x000ea40008000800 */
.L_x_15:
[----:B------:R-:W-:Y:S01]  /*00b0*/  I2FP.F32.U32 R7, R0 ;  /* 0x0000000000077245 */ /* 0x000fe20000201000 */
[C---:B0-----:R-:W-:Y:S01]  /*00c0*/  IMAD.WIDE.U32 R2, R0.reuse, 0x4, R4 ;  /* 0x0000000400027825 */ /* 0x041fe200078e0004 */
[----:B--2---:R-:W-:-:S04]  /*00d0*/  IADD3 R0, PT, PT, R0, UR7, RZ ;  /* 0x0000000700007c10 */ /* 0x004fc8000fffe0ff */
[----:B-1----:R3:W-:Y:S01]  /*00e0*/  STG.E desc[UR4][R2.64], R7 ;  /* 0x0000000702007986 */ /* 0x0027e2000c101904 */
[----:B------:R-:W-:-:S13]  /*00f0*/  ISETP.GE.U32.AND P0, PT, R0, UR6, PT ;  /* 0x0000000600007c0c */ /* 0x000fda000bf06070 */
[----:B---3--:R-:W-:Y:S05]  /*0100*/  @!P0 BRA `(.L_x_15) ;  /* 0xfffffffc00e88947 */ /* 0x008fea000383ffff */
[----:B------:R-:W-:Y:S05]  /*0110*/  EXIT ;  /* 0x000000000000794d */ /* 0x000fea0003800000 */
.L_x_16:
        /* <DEDUP_REMOVED lines=14> */
.L_x_22:


//--------------------- .nv.global.init           --------------------------
	.section	.nv.global.init,"aw",@progbits
.nv.global.init:
	.type		$str,@object
	.size		$str,(.L_0 - $str)
$str:
        /*0000*/ 	.byte	0x69, 0x6e, 0x64, 0x65, 0x78, 0x20, 0x25, 0x64, 0x20, 0x28, 0x25, 0x64, 0x29, 0x20, 0x69, 0x6e
        /*0010*/ 	.byte	0x63, 0x6f, 0x72, 0x72, 0x65, 0x63, 0x74, 0x21, 0x20, 0x53, 0x68, 0x6f, 0x75, 0x6c, 0x64, 0x20
        /*0020*/ 	.byte	0x62, 0x65, 0x20, 0x25, 0x64, 0x20, 0x69, 0x73, 0x20, 0x25, 0x64, 0x0a, 0x00
.L_0:


//--------------------- .nv.shared.reserved.0     --------------------------
	.section	.nv.shared.reserved.0,"aw",@nobits
	.weak		__nv_reservedSMEM_offset_0_alias
	.size		__nv_reservedSMEM_offset_0_alias, 0, 64
	.other		__nv_reservedSMEM_offset_0_alias,@"STO_CUDA_RESERVED_SHARED STV_DEFAULT"
__nv_reservedSMEM_offset_0_alias:
	.zero		0
	.zero		64


//--------------------- .nv.constant0._Z8transferPfS_jjjj --------------------------
	.section	.nv.constant0._Z8transferPfS_jjjj,"a",@progbits
	.sectionflags	@""
	.align	4
.nv.constant0._Z8transferPfS_jjjj:
	.zero		928


//--------------------- .nv.constant0._Z16transpose_blocksPfS_jjjj --------------------------
	.section	.nv.constant0._Z16transpose_blocksPfS_jjjj,"a",@progbits
	.sectionflags	@""
	.align	4
.nv.constant0._Z16transpose_blocksPfS_jjjj:
	.zero		928


//--------------------- .nv.constant0._Z10transpose2PfS_jjjj --------------------------
	.section	.nv.constant0._Z10transpose2PfS_jjjj,"a",@progbits
	.sectionflags	@""
	.align	4
.nv.constant0._Z10transpose2PfS_jjjj:
	.zero		928


//--------------------- .nv.constant0._Z9transposePfS_jjjj --------------------------
	.section	.nv.constant0._Z9transposePfS_jjjj,"a",@progbits
	.sectionflags	@""
	.align	4
.nv.constant0._Z9transposePfS_jjjj:
	.zero		928


//--------------------- .nv.constant0._Z9check_matPfjjjj --------------------------
	.section	.nv.constant0._Z9check_matPfjjjj,"a",@progbits
	.sectionflags	@""
	.align	4
.nv.constant0._Z9check_matPfjjjj:
	.zero		920


//--------------------- .nv.constant0._Z8init_matPfjj --------------------------
	.section	.nv.constant0._Z8init_matPfjj,"a",@progbits
	.sectionflags	@""
	.align	4
.nv.constant0._Z8init_matPfjj:
	.zero		912


//--------------------- SYMBOLS --------------------------

	.type		.nv.reservedSmem.offset0,@object
	.size		.nv.reservedSmem.offset0,0x4
	.type		vprintf,@function
